// auto-generated by cutlass_sweep.conv — config: {"arch": "sm_100", "cluster_m": 1, "cluster_n": 1, "conv_kind": "fprop", "dtype": "e4m3", "ndim": 2, "tile_k": 32, "tile_m": 64, "tile_n": 128}
#include "cutlass/cutlass.h"
#include "cute/tensor.hpp"
#include "cutlass/kernel_hardware_info.hpp"
#include "cutlass/conv/convolution.h"
#include "cutlass/conv/dispatch_policy.hpp"
#include "cutlass/conv/collective/collective_builder.hpp"
#include "cutlass/conv/kernel/conv_universal.hpp"
#include "cutlass/conv/device/conv_universal_adapter.hpp"
#include "cutlass/epilogue/collective/collective_builder.hpp"

using namespace cute;
using Elem = cutlass::float_e4m3_t;
using Acc  = float;
using LayoutAB = cutlass::layout::TensorNHWC;
using LayoutC  = cutlass::layout::TensorNHWC;
constexpr auto ConvOp = cutlass::conv::Operator::kFprop;
using TileShape    = Shape<_64, _128, Shape<_32>>;
using ClusterShape = Shape<_1, _1, _1>;

using CollectiveEpilogue = typename cutlass::epilogue::collective::CollectiveBuilder<
    cutlass::arch::Sm100, cutlass::arch::OpClassTensorOp,
    TileShape, ClusterShape,
    cutlass::epilogue::collective::EpilogueTileAuto,
    Acc, Acc,
    Elem, LayoutC, 128 / cutlass::sizeof_bits<Elem>::value,
    Elem, LayoutC, 128 / cutlass::sizeof_bits<Elem>::value,
    cutlass::epilogue::collective::EpilogueScheduleAuto
  >::CollectiveOp;

using CollectiveMainloop = typename cutlass::conv::collective::CollectiveBuilder<
    cutlass::arch::Sm100, cutlass::arch::OpClassTensorOp, ConvOp,
    Elem, LayoutAB, 128 / cutlass::sizeof_bits<Elem>::value,
    Elem, LayoutAB, 128 / cutlass::sizeof_bits<Elem>::value,
    Acc,
    TileShape, ClusterShape,
    cutlass::conv::collective::StageCountAutoCarveout<
        static_cast<int>(sizeof(typename CollectiveEpilogue::SharedStorage))>,
    cutlass::conv::collective::KernelScheduleAuto
  >::CollectiveOp;

using ProblemShape = cutlass::conv::ConvProblemShape<
    ConvOp, CollectiveMainloop::DispatchPolicy::NumSpatialDimensions>;
using ConvKernel = cutlass::conv::kernel::ConvUniversal<
    ProblemShape, CollectiveMainloop, CollectiveEpilogue>;
using Conv = cutlass::conv::device::ConvUniversalAdapter<ConvKernel>;

auto* _anchor = &cutlass::device_kernel<ConvKernel>;


// ===== COMPILED SASS (sm_100a) =====

	.target	sm_100a

	.elftype	@"ET_EXEC"


//--------------------- .note.nv.tkinfo           --------------------------
	.section	.note.nv.tkinfo,"",@"SHT_NOTE"
	.sectionflags	@"SHF_NOTE_NV_TKINFO"
	.tkinfo
        /*0018*/ 	.word	0x00000002
        /*0030*/ 	.string	""
        /*0030*/ 	.string	"ptxas"
        /*0030*/ 	.string	"Cuda compilation tools, release 13.0, V13.0.88"
        /*0030*/ 	.string	"Build cuda_13.0.r13.0/compiler.36424714_0"
        /*0030*/ 	.string	"-arch sm_100a -m 64 "



//--------------------- .note.nv.cuinfo           --------------------------
	.section	.note.nv.cuinfo,"",@"SHT_NOTE"
	.sectionflags	@"SHF_NOTE_NV_CUINFO"
        /*0018*/ 	.short	0x0002
        /*001a*/ 	.short	0x0064
        /*001c*/ 	.short	0x0082
	.zero		2


//--------------------- .nv.info                  --------------------------
	.section	.nv.info,"",@"SHT_CUDA_INFO"
	.align	4


	//----- nvinfo : EIATTR_REGCOUNT
	.align		4
        /*0000*/ 	.byte	0x04, 0x2f
        /*0002*/ 	.short	(.L_19 - .L_18)
	.align		4
.L_18:
        /*0004*/ 	.word	index@(_ZN7cutlass13device_kernelINS_4conv6kernel13ConvUniversalINS1_16ConvProblemShapeILNS1_8OperatorE0ELi2EEENS1_10collective14CollectiveConvINS1_47MainloopSm100TmaUmmaWarpSpecializedImplicitGemmILS5_0ELi34ELi2ELi1ELi2EN4cute5tupleIJNSA_1CILi1EEESD_SD_EEEEENSB_IJNSC_ILi64EEENSC_ILi128EEENSB_IJNSC_ILi32EEEEEEEEENS_12float_e4m3_tESL_NSA_8TiledMMAINSA_8MMA_AtomIJNSA_10MMA_TraitsINSA_19SM100_MMA_F8F6F4_SSEJSL_SL_fSG_SH_NSA_17integral_constantINSA_4UMMA5MajorELSS_0EEEST_NSQ_INSR_7ScaleInELSU_0EEESV_EEEEEENSA_6LayoutISE_NSB_IJNSC_ILi0EEESZ_SZ_EEEEENSB_IJNSA_10UnderscoreES12_S12_EEEEENS7_6detail27Sm100ImplicitGemmTileTraitsINSA_20SM90_TMA_LOAD_IM2COLENSA_14ComposedLayoutINSA_7SwizzleILi1ELi4ELi3EEENSA_18smem_ptr_flag_bitsILi8EEENSY_INSB_IJNSC_ILi8EEESI_EEENSB_IJSI_SD_EEEEEEEvEENS16_INSA_13SM90_TMA_LOADES1H_vEEEENS_8epilogue10collective18CollectiveEpilogueINS1M_23Sm100TmaWarpSpecializedILi2ELi2ELi32ELb0ELb0EEEJSK_NSB_IJNSY_ISG_SD_EES1R_EEESL_NSB_IJNSB_IJlllEEESD_SZ_EEESL_S1U_NS1M_6fusion15FusionCallbacksIS1Q_NS1V_17LinearCombinationISL_fSL_fLNS_15FloatRoundStyleE2EEESK_S1S_JEEENSA_5SM1004TMEM4LOAD26SM100_TMEM_LOAD_16dp32b32xES17_NS18_INS19_ILi2ELi4ELi3EEES1C_NSY_INSB_IJS1D_SG_EEENSB_IJSG_SD_EEEEEEENSA_39AutoVectorizingCopyWithAssumedAlignmentILi128EEENSA_21SM90_TMA_STORE_IM2COLES29_S2B_S2B_EEEvvEEEEvNT_6ParamsE)
        /*0008*/ 	.word	0x0000007d


	//----- nvinfo : EIATTR_FRAME_SIZE
	.align		4
.L_19:
        /*000c*/ 	.byte	0x04, 0x11
        /*000e*/ 	.short	(.L_21 - .L_20)
	.align		4
.L_20:
        /*0010*/ 	.word	index@($__internal_2_$__cuda_sm10x_tcgen05_guardrail_trap_unallocated_columns_being_dealloced)
        /*0014*/ 	.word	0x00000008


	//----- nvinfo : EIATTR_FRAME_SIZE
	.align		4
.L_21:
        /*0018*/ 	.byte	0x04, 0x11
        /*001a*/ 	.short	(.L_23 - .L_22)
	.align		4
.L_22:
        /*001c*/ 	.word	index@($__internal_1_$__cuda_sm10x_tcgen05_guardrail_trap_phase_invalid_during_alloc)
        /*0020*/ 	.word	0x00000008


	//----- nvinfo : EIATTR_FRAME_SIZE
	.align		4
.L_23:
        /*0024*/ 	.byte	0x04, 0x11
        /*0026*/ 	.short	(.L_25 - .L_24)
	.align		4
.L_24:
        /*0028*/ 	.word	index@($__internal_0_$__cuda_sm10x_tcgen05_guardrail_trap_col_being_dealloced_not_returned_by_alloc)
        /*002c*/ 	.word	0x00000008


	//----- nvinfo : EIATTR_FRAME_SIZE
	.align		4
.L_25:
        /*0030*/ 	.byte	0x04, 0x11
        /*0032*/ 	.short	(.L_27 - .L_26)
	.align		4
.L_26:
        /*0034*/ 	.word	index@(_ZN7cutlass13device_kernelINS_4conv6kernel13ConvUniversalINS1_16ConvProblemShapeILNS1_8OperatorE0ELi2EEENS1_10collective14CollectiveConvINS1_47MainloopSm100TmaUmmaWarpSpecializedImplicitGemmILS5_0ELi34ELi2ELi1ELi2EN4cute5tupleIJNSA_1CILi1EEESD_SD_EEEEENSB_IJNSC_ILi64EEENSC_ILi128EEENSB_IJNSC_ILi32EEEEEEEEENS_12float_e4m3_tESL_NSA_8TiledMMAINSA_8MMA_AtomIJNSA_10MMA_TraitsINSA_19SM100_MMA_F8F6F4_SSEJSL_SL_fSG_SH_NSA_17integral_constantINSA_4UMMA5MajorELSS_0EEEST_NSQ_INSR_7ScaleInELSU_0EEESV_EEEEEENSA_6LayoutISE_NSB_IJNSC_ILi0EEESZ_SZ_EEEEENSB_IJNSA_10UnderscoreES12_S12_EEEEENS7_6detail27Sm100ImplicitGemmTileTraitsINSA_20SM90_TMA_LOAD_IM2COLENSA_14ComposedLayoutINSA_7SwizzleILi1ELi4ELi3EEENSA_18smem_ptr_flag_bitsILi8EEENSY_INSB_IJNSC_ILi8EEESI_EEENSB_IJSI_SD_EEEEEEEvEENS16_INSA_13SM90_TMA_LOADES1H_vEEEENS_8epilogue10collective18CollectiveEpilogueINS1M_23Sm100TmaWarpSpecializedILi2ELi2ELi32ELb0ELb0EEEJSK_NSB_IJNSY_ISG_SD_EES1R_EEESL_NSB_IJNSB_IJlllEEESD_SZ_EEESL_S1U_NS1M_6fusion15FusionCallbacksIS1Q_NS1V_17LinearCombinationISL_fSL_fLNS_15FloatRoundStyleE2EEESK_S1S_JEEENSA_5SM1004TMEM4LOAD26SM100_TMEM_LOAD_16dp32b32xES17_NS18_INS19_ILi2ELi4ELi3EEES1C_NSY_INSB_IJS1D_SG_EEENSB_IJSG_SD_EEEEEEENSA_39AutoVectorizingCopyWithAssumedAlignmentILi128EEENSA_21SM90_TMA_STORE_IM2COLES29_S2B_S2B_EEEvvEEEEvNT_6ParamsE)
        /*0038*/ 	.word	0x00000008


	//----- nvinfo : EIATTR_MIN_STACK_SIZE
	.align		4
.L_27:
        /*003c*/ 	.byte	0x04, 0x12
        /*003e*/ 	.short	(.L_29 - .L_28)
	.align		4
.L_28:
        /*0040*/ 	.word	index@(_ZN7cutlass13device_kernelINS_4conv6kernel13ConvUniversalINS1_16ConvProblemShapeILNS1_8OperatorE0ELi2EEENS1_10collective14CollectiveConvINS1_47MainloopSm100TmaUmmaWarpSpecializedImplicitGemmILS5_0ELi34ELi2ELi1ELi2EN4cute5tupleIJNSA_1CILi1EEESD_SD_EEEEENSB_IJNSC_ILi64EEENSC_ILi128EEENSB_IJNSC_ILi32EEEEEEEEENS_12float_e4m3_tESL_NSA_8TiledMMAINSA_8MMA_AtomIJNSA_10MMA_TraitsINSA_19SM100_MMA_F8F6F4_SSEJSL_SL_fSG_SH_NSA_17integral_constantINSA_4UMMA5MajorELSS_0EEEST_NSQ_INSR_7ScaleInELSU_0EEESV_EEEEEENSA_6LayoutISE_NSB_IJNSC_ILi0EEESZ_SZ_EEEEENSB_IJNSA_10UnderscoreES12_S12_EEEEENS7_6detail27Sm100ImplicitGemmTileTraitsINSA_20SM90_TMA_LOAD_IM2COLENSA_14ComposedLayoutINSA_7SwizzleILi1ELi4ELi3EEENSA_18smem_ptr_flag_bitsILi8EEENSY_INSB_IJNSC_ILi8EEESI_EEENSB_IJSI_SD_EEEEEEEvEENS16_INSA_13SM90_TMA_LOADES1H_vEEEENS_8epilogue10collective18CollectiveEpilogueINS1M_23Sm100TmaWarpSpecializedILi2ELi2ELi32ELb0ELb0EEEJSK_NSB_IJNSY_ISG_SD_EES1R_EEESL_NSB_IJNSB_IJlllEEESD_SZ_EEESL_S1U_NS1M_6fusion15FusionCallbacksIS1Q_NS1V_17LinearCombinationISL_fSL_fLNS_15FloatRoundStyleE2EEESK_S1S_JEEENSA_5SM1004TMEM4LOAD26SM100_TMEM_LOAD_16dp32b32xES17_NS18_INS19_ILi2ELi4ELi3EEES1C_NSY_INSB_IJS1D_SG_EEENSB_IJSG_SD_EEEEEEENSA_39AutoVectorizingCopyWithAssumedAlignmentILi128EEENSA_21SM90_TMA_STORE_IM2COLES29_S2B_S2B_EEEvvEEEEvNT_6ParamsE)
        /*0044*/ 	.word	0x00000008
.L_29:


//--------------------- .nv.compat                --------------------------
	.section	.nv.compat,"",@"SHT_CUDA_COMPAT_INFO"
	.align	4
        /*0000*/ 	.byte	0x02, 0x09, 0x01, 0x00, 0x02, 0x02, 0x02, 0x00, 0x02, 0x05, 0x05, 0x00, 0x03, 0x07, 0x01, 0x01
        /*0010*/ 	.byte	0x02, 0x03, 0x01, 0x00, 0x02, 0x06, 0x01, 0x00, 0x04, 0x0b, 0x08, 0x00, 0x09, 0x00, 0x00, 0x00
        /*0020*/ 	.byte	0x00, 0x00, 0x00, 0x00


//--------------------- .nv.info._ZN7cutlass13device_kernelINS_4conv6kernel13ConvUniversalINS1_16ConvProblemShapeILNS1_8OperatorE0ELi2EEENS1_10collective14CollectiveConvINS1_47MainloopSm100TmaUmmaWarpSpecializedImplicitGemmILS5_0ELi34ELi2ELi1ELi2EN4cute5tupleIJNSA_1CILi1EEESD_SD_EEEEENSB_IJNSC_ILi64EEENSC_ILi128EEENSB_IJNSC_ILi32EEEEEEEEENS_12float_e4m3_tESL_NSA_8TiledMMAINSA_8MMA_AtomIJNSA_10MMA_TraitsINSA_19SM100_MMA_F8F6F4_SSEJSL_SL_fSG_SH_NSA_17integral_constantINSA_4UMMA5MajorELSS_0EEEST_NSQ_INSR_7ScaleInELSU_0EEESV_EEEEEENSA_6LayoutISE_NSB_IJNSC_ILi0EEESZ_SZ_EEEEENSB_IJNSA_10UnderscoreES12_S12_EEEEENS7_6detail27Sm100ImplicitGemmTileTraitsINSA_20SM90_TMA_LOAD_IM2COLENSA_14ComposedLayoutINSA_7SwizzleILi1ELi4ELi3EEENSA_18smem_ptr_flag_bitsILi8EEENSY_INSB_IJNSC_ILi8EEESI_EEENSB_IJSI_SD_EEEEEEEvEENS16_INSA_13SM90_TMA_LOADES1H_vEEEENS_8epilogue10collective18CollectiveEpilogueINS1M_23Sm100TmaWarpSpecializedILi2ELi2ELi32ELb0ELb0EEEJSK_NSB_IJNSY_ISG_SD_EES1R_EEESL_NSB_IJNSB_IJlllEEESD_SZ_EEESL_S1U_NS1M_6fusion15FusionCallbacksIS1Q_NS1V_17LinearCombinationISL_fSL_fLNS_15FloatRoundStyleE2EEESK_S1S_JEEENSA_5SM1004TMEM4LOAD26SM100_TMEM_LOAD_16dp32b32xES17_NS18_INS19_ILi2ELi4ELi3EEES1C_NSY_INSB_IJS1D_SG_EEENSB_IJSG_SD_EEEEEEENSA_39AutoVectorizingCopyWithAssumedAlignmentILi128EEENSA_21SM90_TMA_STORE_IM2COLES29_S2B_S2B_EEEvvEEEEvNT_6ParamsE --------------------------
	.section	.nv.info._ZN7cutlass13device_kernelINS_4conv6kernel13ConvUniversalINS1_16ConvProblemShapeILNS1_8OperatorE0ELi2EEENS1_10collective14CollectiveConvINS1_47MainloopSm100TmaUmmaWarpSpecializedImplicitGemmILS5_0ELi34ELi2ELi1ELi2EN4cute5tupleIJNSA_1CILi1EEESD_SD_EEEEENSB_IJNSC_ILi64EEENSC_ILi128EEENSB_IJNSC_ILi32EEEEEEEEENS_12float_e4m3_tESL_NSA_8TiledMMAINSA_8MMA_AtomIJNSA_10MMA_TraitsINSA_19SM100_MMA_F8F6F4_SSEJSL_SL_fSG_SH_NSA_17integral_constantINSA_4UMMA5MajorELSS_0EEEST_NSQ_INSR_7ScaleInELSU_0EEESV_EEEEEENSA_6LayoutISE_NSB_IJNSC_ILi0EEESZ_SZ_EEEEENSB_IJNSA_10UnderscoreES12_S12_EEEEENS7_6detail27Sm100ImplicitGemmTileTraitsINSA_20SM90_TMA_LOAD_IM2COLENSA_14ComposedLayoutINSA_7SwizzleILi1ELi4ELi3EEENSA_18smem_ptr_flag_bitsILi8EEENSY_INSB_IJNSC_ILi8EEESI_EEENSB_IJSI_SD_EEEEEEEvEENS16_INSA_13SM90_TMA_LOADES1H_vEEEENS_8epilogue10collective18CollectiveEpilogueINS1M_23Sm100TmaWarpSpecializedILi2ELi2ELi32ELb0ELb0EEEJSK_NSB_IJNSY_ISG_SD_EES1R_EEESL_NSB_IJNSB_IJlllEEESD_SZ_EEESL_S1U_NS1M_6fusion15FusionCallbacksIS1Q_NS1V_17LinearCombinationISL_fSL_fLNS_15FloatRoundStyleE2EEESK_S1S_JEEENSA_5SM1004TMEM4LOAD26SM100_TMEM_LOAD_16dp32b32xES17_NS18_INS19_ILi2ELi4ELi3EEES1C_NSY_INSB_IJS1D_SG_EEENSB_IJSG_SD_EEEEEEENSA_39AutoVectorizingCopyWithAssumedAlignmentILi128EEENSA_21SM90_TMA_STORE_IM2COLES29_S2B_S2B_EEEvvEEEEvNT_6ParamsE,"",@"SHT_CUDA_INFO"
	.sectionflags	@""
	.align	4


	//----- nvinfo : EIATTR_CUDA_API_VERSION
	.align		4
        /*0000*/ 	.byte	0x04, 0x37
        /*0002*/ 	.short	(.L_31 - .L_30)
.L_30:
        /*0004*/ 	.word	0x00000082


	//----- nvinfo : EIATTR_KPARAM_INFO
	.align		4
.L_31:
        /*0008*/ 	.byte	0x04, 0x17
        /*000a*/ 	.short	(.L_33 - .L_32)
.L_32:
        /*000c*/ 	.word	0x00000000
        /*0010*/ 	.short	0x0000
        /*0012*/ 	.short	0x0000
        /*0014*/ 	.byte	0x00, 0xf0, 0x01, 0x20


	//----- nvinfo : EIATTR_AT_ENTRY_FRAGMENTS
	.align		4
.L_33:
        /*0018*/ 	.byte	0x04, 0x4f
        /*001a*/ 	.short	(.L_35 - .L_34)


	//   ....[0]....
.L_34:
        /*001c*/ 	.word	0x00000006


	//----- nvinfo : EIATTR_RESERVED_SMEM_USED
	.align		4
.L_35:
        /*0020*/ 	.byte	0x01, 0x41
	.zero		2


	//----- nvinfo : EIATTR_SPARSE_MMA_MASK
	.align		4
        /*0024*/ 	.byte	0x03, 0x50
        /*0026*/ 	.short	0x0000


	//----- nvinfo : EIATTR_TCGEN05_1CTA_USED
	.align		4
        /*0028*/ 	.byte	0x01, 0x51
	.zero		2


	//----- nvinfo : EIATTR_MAXREG_COUNT
	.align		4
        /*002c*/ 	.byte	0x03, 0x1b
        /*002e*/ 	.short	0x00ff


	//----- nvinfo : EIATTR_NUM_BARRIERS
	.align		4
        /*0030*/ 	.byte	0x02, 0x4c
        /*0032*/ 	.byte	0x07
	.zero		1


	//----- nvinfo : EIATTR_EXTERNS
	.align		4
        /*0034*/ 	.byte	0x04, 0x0f
        /*0036*/ 	.short	(.L_37 - .L_36)


	//   ....[0]....
	.align		4
.L_36:
        /*0038*/ 	.word	index@(__assertfail)


	//----- nvinfo : EIATTR_MERCURY_ISA_VERSION
	.align		4
.L_37:
        /*003c*/ 	.byte	0x03, 0x5f
        /*003e*/ 	.short	0x0101


	//----- nvinfo : EIATTR_INT_WARP_WIDE_INSTR_OFFSETS
	.align		4
        /*0040*/ 	.byte	0x04, 0x31
        /*0042*/ 	.short	(.L_39 - .L_38)


	//   ....[0]....
.L_38:
        /*0044*/ 	.word	0x00004d90


	//   ....[1]....
        /*0048*/ 	.word	0x00004db0


	//   ....[2]....
        /*004c*/ 	.word	0x00004de0


	//   ....[3]....
        /*0050*/ 	.word	0x00005870


	//   ....[4]....
        /*0054*/ 	.word	0x00005890


	//   ....[5]....
        /*0058*/ 	.word	0x00005a90


	//   ....[6]....
        /*005c*/ 	.word	0x00005aa0


	//----- nvinfo : EIATTR_COOP_GROUP_MASK_REGIDS
	.align		4
.L_39:
        /*0060*/ 	.byte	0x04, 0x29
        /*0062*/ 	.short	(.L_41 - .L_40)


	//   ....[0]....
.L_40:
        /*0064*/ 	.word	0xffffffff


	//   ....[1]....
        /*0068*/ 	.word	0xffffffff


	//   ....[2]....
        /*006c*/ 	.word	0xffffffff


	//   ....[3]....
        /*0070*/ 	.word	0xffffffff


	//   ....[4]....
        /*0074*/ 	.word	0xffffffff


	//   ....[5]....
        /*0078*/ 	.word	0xffffffff


	//   ....[6]....
        /*007c*/ 	.word	0xffffffff


	//   ....[7]....
        /*0080*/ 	.word	0xffffffff


	//   ....[8]....
        /*0084*/ 	.word	0xffffffff


	//   ....[9]....
        /*0088*/ 	.word	0xffffffff


	//   ....[10]....
        /*008c*/ 	.word	0xffffffff


	//   ....[11]....
        /*0090*/ 	.word	0xffffffff


	//----- nvinfo : EIATTR_COOP_GROUP_INSTR_OFFSETS
	.align		4
.L_41:
        /*0094*/ 	.byte	0x04, 0x28
        /*0096*/ 	.short	(.L_43 - .L_42)


	//   ....[0]....
.L_42:
        /*0098*/ 	.word	0x000000a0


	//   ....[1]....
        /*009c*/ 	.word	0x000004e0


	//   ....[2]....
        /*00a0*/ 	.word	0x00000a40


	//   ....[3]....
        /*00a4*/ 	.word	0x00000ba0


	//   ....[4]....
        /*00a8*/ 	.word	0x00000ca0


	//   ....[5]....
        /*00ac*/ 	.word	0x00000df0


	//   ....[6]....
        /*00b0*/ 	.word	0x00002490


	//   ....[7]....
        /*00b4*/ 	.word	0x00004280


	//   ....[8]....
        /*00b8*/ 	.word	0x00004490


	//   ....[9]....
        /*00bc*/ 	.word	0x000044c0


	//   ....[10]....
        /*00c0*/ 	.word	0x00004c70


	//   ....[11]....
        /*00c4*/ 	.word	0x00004eb0


	//----- nvinfo : EIATTR_VRC_CTA_INIT_COUNT
	.align		4
.L_43:
        /*00c8*/ 	.byte	0x02, 0x4a
        /*00ca*/ 	.byte	0x80
	.zero		1


	//----- nvinfo : EIATTR_SYSCALL_OFFSETS
	.align		4
        /*00cc*/ 	.byte	0x04, 0x46
        /*00ce*/ 	.short	(.L_45 - .L_44)


	//   ....[0]....
.L_44:
        /*00d0*/ 	.word	0x00006630


	//   ....[1]....
        /*00d4*/ 	.word	0x00006770


	//   ....[2]....
        /*00d8*/ 	.word	0x00006ff0


	//   ....[3]....
        /*00dc*/ 	.word	0x00007db0


	//----- nvinfo : EIATTR_MBARRIER_INSTR_OFFSETS
	.align		4
.L_45:
        /*00e0*/ 	.byte	0x04, 0x39
        /*00e2*/ 	.short	(.L_47 - .L_46)


	//   ....[0]....
.L_46:
        /*00e4*/ 	.word	0x000005e0
        /*00e8*/ 	.word	0x000000ff
        /*00ec*/ 	.word	0x00000000
        /*00f0*/ 	.short	0x0100
        /*00f2*/ 	.byte	0x05
	.zero		1


	//   ....[1]....
        /*00f4*/ 	.word	0x000005f0
        /*00f8*/ 	.word	0x000000ff
        /*00fc*/ 	.word	0x00000110
        /*0100*/ 	.short	0x0100
        /*0102*/ 	.byte	0x05
	.zero		1


	//   ....[2]....
        /*0104*/ 	.word	0x00000600
        /*0108*/ 	.word	0x000000ff
        /*010c*/ 	.word	0x00000008
        /*0110*/ 	.short	0x0100
        /*0112*/ 	.byte	0x05
	.zero		1


	//   ....[3]....
        /*0114*/ 	.word	0x00000610
        /*0118*/ 	.word	0x000000ff
        /*011c*/ 	.word	0x00000118
        /*0120*/ 	.short	0x0100
        /*0122*/ 	.byte	0x05
	.zero		1


	//   ....[4]....
        /*0124*/ 	.word	0x00000620
        /*0128*/ 	.word	0x000000ff
        /*012c*/ 	.word	0x00000010
        /*0130*/ 	.short	0x0100
        /*0132*/ 	.byte	0x05
	.zero		1


	//   ....[5]....
        /*0134*/ 	.word	0x00000630
        /*0138*/ 	.word	0x000000ff
        /*013c*/ 	.word	0x00000120
        /*0140*/ 	.short	0x0100
        /*0142*/ 	.byte	0x05
	.zero		1


	//   ....[6]....
        /*0144*/ 	.word	0x00000640
        /*0148*/ 	.word	0x000000ff
        /*014c*/ 	.word	0x00000018
        /*0150*/ 	.short	0x0100
        /*0152*/ 	.byte	0x05
	.zero		1


	//   ....[7]....
        /*0154*/ 	.word	0x00000650
        /*0158*/ 	.word	0x000000ff
        /*015c*/ 	.word	0x00000128
        /*0160*/ 	.short	0x0100
        /*0162*/ 	.byte	0x05
	.zero		1


	//   ....[8]....
        /*0164*/ 	.word	0x00000660
        /*0168*/ 	.word	0x000000ff
        /*016c*/ 	.word	0x00000020
        /*0170*/ 	.short	0x0100
        /*0172*/ 	.byte	0x05
	.zero		1


	//   ....[9]....
        /*0174*/ 	.word	0x00000670
        /*0178*/ 	.word	0x000000ff
        /*017c*/ 	.word	0x00000130
        /*0180*/ 	.short	0x0100
        /*0182*/ 	.byte	0x05
	.zero		1


	//   ....[10]....
        /*0184*/ 	.word	0x00000680
        /*0188*/ 	.word	0x000000ff
        /*018c*/ 	.word	0x00000028
        /*0190*/ 	.short	0x0100
        /*0192*/ 	.byte	0x05
	.zero		1


	//   ....[11]....
        /*0194*/ 	.word	0x00000690
        /*0198*/ 	.word	0x000000ff
        /*019c*/ 	.word	0x00000138
        /*01a0*/ 	.short	0x0100
        /*01a2*/ 	.byte	0x05
	.zero		1


	//   ....[12]....
        /*01a4*/ 	.word	0x000006a0
        /*01a8*/ 	.word	0x000000ff
        /*01ac*/ 	.word	0x00000030
        /*01b0*/ 	.short	0x0100
        /*01b2*/ 	.byte	0x05
	.zero		1


	//   ....[13]....
        /*01b4*/ 	.word	0x000006b0
        /*01b8*/ 	.word	0x000000ff
        /*01bc*/ 	.word	0x00000140
        /*01c0*/ 	.short	0x0100
        /*01c2*/ 	.byte	0x05
	.zero		1


	//   ....[14]....
        /*01c4*/ 	.word	0x000006c0
        /*01c8*/ 	.word	0x000000ff
        /*01cc*/ 	.word	0x00000038
        /*01d0*/ 	.short	0x0100
        /*01d2*/ 	.byte	0x05
	.zero		1


	//   ....[15]....
        /*01d4*/ 	.word	0x000006d0
        /*01d8*/ 	.word	0x000000ff
        /*01dc*/ 	.word	0x00000148
        /*01e0*/ 	.short	0x0100
        /*01e2*/ 	.byte	0x05
	.zero		1


	//   ....[16]....
        /*01e4*/ 	.word	0x000006e0
        /*01e8*/ 	.word	0x000000ff
        /*01ec*/ 	.word	0x00000040
        /*01f0*/ 	.short	0x0100
        /*01f2*/ 	.byte	0x05
	.zero		1


	//   ....[17]....
        /*01f4*/ 	.word	0x000006f0
        /*01f8*/ 	.word	0x000000ff
        /*01fc*/ 	.word	0x00000150
        /*0200*/ 	.short	0x0100
        /*0202*/ 	.byte	0x05
	.zero		1


	//   ....[18]....
        /*0204*/ 	.word	0x00000700
        /*0208*/ 	.word	0x000000ff
        /*020c*/ 	.word	0x00000048
        /*0210*/ 	.short	0x0100
        /*0212*/ 	.byte	0x05
	.zero		1


	//   ....[19]....
        /*0214*/ 	.word	0x00000710
        /*0218*/ 	.word	0x000000ff
        /*021c*/ 	.word	0x00000158
        /*0220*/ 	.short	0x0100
        /*0222*/ 	.byte	0x05
	.zero		1


	//   ....[20]....
        /*0224*/ 	.word	0x00000720
        /*0228*/ 	.word	0x000000ff
        /*022c*/ 	.word	0x00000050
        /*0230*/ 	.short	0x0100
        /*0232*/ 	.byte	0x05
	.zero		1


	//   ....[21]....
        /*0234*/ 	.word	0x00000730
        /*0238*/ 	.word	0x000000ff
        /*023c*/ 	.word	0x00000160
        /*0240*/ 	.short	0x0100
        /*0242*/ 	.byte	0x05
	.zero		1


	//   ....[22]....
        /*0244*/ 	.word	0x00000740
        /*0248*/ 	.word	0x000000ff
        /*024c*/ 	.word	0x00000058
        /*0250*/ 	.short	0x0100
        /*0252*/ 	.byte	0x05
	.zero		1


	//   ....[23]....
        /*0254*/ 	.word	0x00000750
        /*0258*/ 	.word	0x000000ff
        /*025c*/ 	.word	0x00000168
        /*0260*/ 	.short	0x0100
        /*0262*/ 	.byte	0x05
	.zero		1


	//   ....[24]....
        /*0264*/ 	.word	0x00000760
        /*0268*/ 	.word	0x000000ff
        /*026c*/ 	.word	0x00000060
        /*0270*/ 	.short	0x0100
        /*0272*/ 	.byte	0x05
	.zero		1


	//   ....[25]....
        /*0274*/ 	.word	0x00000770
        /*0278*/ 	.word	0x000000ff
        /*027c*/ 	.word	0x00000170
        /*0280*/ 	.short	0x0100
        /*0282*/ 	.byte	0x05
	.zero		1


	//   ....[26]....
        /*0284*/ 	.word	0x00000780
        /*0288*/ 	.word	0x000000ff
        /*028c*/ 	.word	0x00000068
        /*0290*/ 	.short	0x0100
        /*0292*/ 	.byte	0x05
	.zero		1


	//   ....[27]....
        /*0294*/ 	.word	0x00000790
        /*0298*/ 	.word	0x000000ff
        /*029c*/ 	.word	0x00000178
        /*02a0*/ 	.short	0x0100
        /*02a2*/ 	.byte	0x05
	.zero		1


	//   ....[28]....
        /*02a4*/ 	.word	0x000007a0
        /*02a8*/ 	.word	0x000000ff
        /*02ac*/ 	.word	0x00000070
        /*02b0*/ 	.short	0x0100
        /*02b2*/ 	.byte	0x05
	.zero		1


	//   ....[29]....
        /*02b4*/ 	.word	0x000007b0
        /*02b8*/ 	.word	0x000000ff
        /*02bc*/ 	.word	0x00000180
        /*02c0*/ 	.short	0x0100
        /*02c2*/ 	.byte	0x05
	.zero		1


	//   ....[30]....
        /*02c4*/ 	.word	0x000007c0
        /*02c8*/ 	.word	0x000000ff
        /*02cc*/ 	.word	0x00000078
        /*02d0*/ 	.short	0x0100
        /*02d2*/ 	.byte	0x05
	.zero		1


	//   ....[31]....
        /*02d4*/ 	.word	0x000007d0
        /*02d8*/ 	.word	0x000000ff
        /*02dc*/ 	.word	0x00000188
        /*02e0*/ 	.short	0x0100
        /*02e2*/ 	.byte	0x05
	.zero		1


	//   ....[32]....
        /*02e4*/ 	.word	0x000007e0
        /*02e8*/ 	.word	0x000000ff
        /*02ec*/ 	.word	0x00000080
        /*02f0*/ 	.short	0x0100
        /*02f2*/ 	.byte	0x05
	.zero		1


	//   ....[33]....
        /*02f4*/ 	.word	0x000007f0
        /*02f8*/ 	.word	0x000000ff
        /*02fc*/ 	.word	0x00000190
        /*0300*/ 	.short	0x0100
        /*0302*/ 	.byte	0x05
	.zero		1


	//   ....[34]....
        /*0304*/ 	.word	0x00000800
        /*0308*/ 	.word	0x000000ff
        /*030c*/ 	.word	0x00000088
        /*0310*/ 	.short	0x0100
        /*0312*/ 	.byte	0x05
	.zero		1


	//   ....[35]....
        /*0314*/ 	.word	0x00000810
        /*0318*/ 	.word	0x000000ff
        /*031c*/ 	.word	0x00000198
        /*0320*/ 	.short	0x0100
        /*0322*/ 	.byte	0x05
	.zero		1


	//   ....[36]....
        /*0324*/ 	.word	0x00000820
        /*0328*/ 	.word	0x000000ff
        /*032c*/ 	.word	0x00000090
        /*0330*/ 	.short	0x0100
        /*0332*/ 	.byte	0x05
	.zero		1


	//   ....[37]....
        /*0334*/ 	.word	0x00000830
        /*0338*/ 	.word	0x000000ff
        /*033c*/ 	.word	0x000001a0
        /*0340*/ 	.short	0x0100
        /*0342*/ 	.byte	0x05
	.zero		1


	//   ....[38]....
        /*0344*/ 	.word	0x00000840
        /*0348*/ 	.word	0x000000ff
        /*034c*/ 	.word	0x00000098
        /*0350*/ 	.short	0x0100
        /*0352*/ 	.byte	0x05
	.zero		1


	//   ....[39]....
        /*0354*/ 	.word	0x00000850
        /*0358*/ 	.word	0x000000ff
        /*035c*/ 	.word	0x000001a8
        /*0360*/ 	.short	0x0100
        /*0362*/ 	.byte	0x05
	.zero		1


	//   ....[40]....
        /*0364*/ 	.word	0x00000860
        /*0368*/ 	.word	0x000000ff
        /*036c*/ 	.word	0x000000a0
        /*0370*/ 	.short	0x0100
        /*0372*/ 	.byte	0x05
	.zero		1


	//   ....[41]....
        /*0374*/ 	.word	0x00000870
        /*0378*/ 	.word	0x000000ff
        /*037c*/ 	.word	0x000001b0
        /*0380*/ 	.short	0x0100
        /*0382*/ 	.byte	0x05
	.zero		1


	//   ....[42]....
        /*0384*/ 	.word	0x00000880
        /*0388*/ 	.word	0x000000ff
        /*038c*/ 	.word	0x000000a8
        /*0390*/ 	.short	0x0100
        /*0392*/ 	.byte	0x05
	.zero		1


	//   ....[43]....
        /*0394*/ 	.word	0x00000890
        /*0398*/ 	.word	0x000000ff
        /*039c*/ 	.word	0x000001b8
        /*03a0*/ 	.short	0x0100
        /*03a2*/ 	.byte	0x05
	.zero		1


	//   ....[44]....
        /*03a4*/ 	.word	0x000008a0
        /*03a8*/ 	.word	0x000000ff
        /*03ac*/ 	.word	0x000000b0
        /*03b0*/ 	.short	0x0100
        /*03b2*/ 	.byte	0x05
	.zero		1


	//   ....[45]....
        /*03b4*/ 	.word	0x000008b0
        /*03b8*/ 	.word	0x000000ff
        /*03bc*/ 	.word	0x000001c0
        /*03c0*/ 	.short	0x0100
        /*03c2*/ 	.byte	0x05
	.zero		1


	//   ....[46]....
        /*03c4*/ 	.word	0x000008c0
        /*03c8*/ 	.word	0x000000ff
        /*03cc*/ 	.word	0x000000b8
        /*03d0*/ 	.short	0x0100
        /*03d2*/ 	.byte	0x05
	.zero		1


	//   ....[47]....
        /*03d4*/ 	.word	0x000008d0
        /*03d8*/ 	.word	0x000000ff
        /*03dc*/ 	.word	0x000001c8
        /*03e0*/ 	.short	0x0100
        /*03e2*/ 	.byte	0x05
	.zero		1


	//   ....[48]....
        /*03e4*/ 	.word	0x000008e0
        /*03e8*/ 	.word	0x000000ff
        /*03ec*/ 	.word	0x000000c0
        /*03f0*/ 	.short	0x0100
        /*03f2*/ 	.byte	0x05
	.zero		1


	//   ....[49]....
        /*03f4*/ 	.word	0x000008f0
        /*03f8*/ 	.word	0x000000ff
        /*03fc*/ 	.word	0x000001d0
        /*0400*/ 	.short	0x0100
        /*0402*/ 	.byte	0x05
	.zero		1


	//   ....[50]....
        /*0404*/ 	.word	0x00000900
        /*0408*/ 	.word	0x000000ff
        /*040c*/ 	.word	0x000000c8
        /*0410*/ 	.short	0x0100
        /*0412*/ 	.byte	0x05
	.zero		1


	//   ....[51]....
        /*0414*/ 	.word	0x00000910
        /*0418*/ 	.word	0x000000ff
        /*041c*/ 	.word	0x000001d8
        /*0420*/ 	.short	0x0100
        /*0422*/ 	.byte	0x05
	.zero		1


	//   ....[52]....
        /*0424*/ 	.word	0x00000920
        /*0428*/ 	.word	0x000000ff
        /*042c*/ 	.word	0x000000d0
        /*0430*/ 	.short	0x0100
        /*0432*/ 	.byte	0x05
	.zero		1


	//   ....[53]....
        /*0434*/ 	.word	0x00000930
        /*0438*/ 	.word	0x000000ff
        /*043c*/ 	.word	0x000001e0
        /*0440*/ 	.short	0x0100
        /*0442*/ 	.byte	0x05
	.zero		1


	//   ....[54]....
        /*0444*/ 	.word	0x00000940
        /*0448*/ 	.word	0x000000ff
        /*044c*/ 	.word	0x000000d8
        /*0450*/ 	.short	0x0100
        /*0452*/ 	.byte	0x05
	.zero		1


	//   ....[55]....
        /*0454*/ 	.word	0x00000950
        /*0458*/ 	.word	0x000000ff
        /*045c*/ 	.word	0x000001e8
        /*0460*/ 	.short	0x0100
        /*0462*/ 	.byte	0x05
	.zero		1


	//   ....[56]....
        /*0464*/ 	.word	0x00000960
        /*0468*/ 	.word	0x000000ff
        /*046c*/ 	.word	0x000000e0
        /*0470*/ 	.short	0x0100
        /*0472*/ 	.byte	0x05
	.zero		1


	//   ....[57]....
        /*0474*/ 	.word	0x00000970
        /*0478*/ 	.word	0x000000ff
        /*047c*/ 	.word	0x000001f0
        /*0480*/ 	.short	0x0100
        /*0482*/ 	.byte	0x05
	.zero		1


	//   ....[58]....
        /*0484*/ 	.word	0x00000980
        /*0488*/ 	.word	0x000000ff
        /*048c*/ 	.word	0x000000e8
        /*0490*/ 	.short	0x0100
        /*0492*/ 	.byte	0x05
	.zero		1


	//   ....[59]....
        /*0494*/ 	.word	0x00000990
        /*0498*/ 	.word	0x000000ff
        /*049c*/ 	.word	0x000001f8
        /*04a0*/ 	.short	0x0100
        /*04a2*/ 	.byte	0x05
	.zero		1


	//   ....[60]....
        /*04a4*/ 	.word	0x000009a0
        /*04a8*/ 	.word	0x000000ff
        /*04ac*/ 	.word	0x000000f0
        /*04b0*/ 	.short	0x0100
        /*04b2*/ 	.byte	0x05
	.zero		1


	//   ....[61]....
        /*04b4*/ 	.word	0x000009b0
        /*04b8*/ 	.word	0x000000ff
        /*04bc*/ 	.word	0x00000200
        /*04c0*/ 	.short	0x0100
        /*04c2*/ 	.byte	0x05
	.zero		1


	//   ....[62]....
        /*04c4*/ 	.word	0x000009c0
        /*04c8*/ 	.word	0x000000ff
        /*04cc*/ 	.word	0x000000f8
        /*04d0*/ 	.short	0x0100
        /*04d2*/ 	.byte	0x05
	.zero		1


	//   ....[63]....
        /*04d4*/ 	.word	0x000009d0
        /*04d8*/ 	.word	0x000000ff
        /*04dc*/ 	.word	0x00000208
        /*04e0*/ 	.short	0x0100
        /*04e2*/ 	.byte	0x05
	.zero		1


	//   ....[64]....
        /*04e4*/ 	.word	0x000009e0
        /*04e8*/ 	.word	0x000000ff
        /*04ec*/ 	.word	0x00000100
        /*04f0*/ 	.short	0x0100
        /*04f2*/ 	.byte	0x05
	.zero		1


	//   ....[65]....
        /*04f4*/ 	.word	0x000009f0
        /*04f8*/ 	.word	0x000000ff
        /*04fc*/ 	.word	0x00000210
        /*0500*/ 	.short	0x0100
        /*0502*/ 	.byte	0x05
	.zero		1


	//   ....[66]....
        /*0504*/ 	.word	0x00000a00
        /*0508*/ 	.word	0x000000ff
        /*050c*/ 	.word	0x00000108
        /*0510*/ 	.short	0x0100
        /*0512*/ 	.byte	0x05
	.zero		1


	//   ....[67]....
        /*0514*/ 	.word	0x00000a10
        /*0518*/ 	.word	0x000000ff
        /*051c*/ 	.word	0x00000218
        /*0520*/ 	.short	0x0100
        /*0522*/ 	.byte	0x05
	.zero		1


	//   ....[68]....
        /*0524*/ 	.word	0x00000b50
        /*0528*/ 	.word	0x000000ff
        /*052c*/ 	.word	0x00000220
        /*0530*/ 	.short	0x0100
        /*0532*/ 	.byte	0x07
	.zero		1


	//   ....[69]....
        /*0534*/ 	.word	0x00000b60
        /*0538*/ 	.word	0x000000ff
        /*053c*/ 	.word	0x00000230
        /*0540*/ 	.short	0x0100
        /*0542*/ 	.byte	0x07
	.zero		1


	//   ....[70]....
        /*0544*/ 	.word	0x00000b70
        /*0548*/ 	.word	0x000000ff
        /*054c*/ 	.word	0x00000228
        /*0550*/ 	.short	0x0100
        /*0552*/ 	.byte	0x07
	.zero		1


	//   ....[71]....
        /*0554*/ 	.word	0x00000b80
        /*0558*/ 	.word	0x000000ff
        /*055c*/ 	.word	0x00000238
        /*0560*/ 	.short	0x0100
        /*0562*/ 	.byte	0x07
	.zero		1


	//   ....[72]....
        /*0564*/ 	.word	0x00000c70
        /*0568*/ 	.word	0x000000ff
        /*056c*/ 	.word	0x00000240
        /*0570*/ 	.short	0x0100
        /*0572*/ 	.byte	0x05
	.zero		1


	//   ....[73]....
        /*0574*/ 	.word	0x00000c80
        /*0578*/ 	.word	0x000000ff
        /*057c*/ 	.word	0x00000248
        /*0580*/ 	.short	0x0100
        /*0582*/ 	.byte	0x05
	.zero		1


	//   ....[74]....
        /*0584*/ 	.word	0x00000dc0
        /*0588*/ 	.word	0x000000ff
        /*058c*/ 	.word	0x00000250
        /*0590*/ 	.short	0x0100
        /*0592*/ 	.byte	0x05
	.zero		1


	//   ....[75]....
        /*0594*/ 	.word	0x00000dd0
        /*0598*/ 	.word	0x000000ff
        /*059c*/ 	.word	0x00000258
        /*05a0*/ 	.short	0x0100
        /*05a2*/ 	.byte	0x05
	.zero		1


	//   ....[76]....
        /*05a4*/ 	.word	0x00000f00
        /*05a8*/ 	.word	0x000000ff
        /*05ac*/ 	.word	0x00000260
        /*05b0*/ 	.short	0x0100
        /*05b2*/ 	.byte	0x07
	.zero		1


	//   ....[77]....
        /*05b4*/ 	.word	0x00000f10
        /*05b8*/ 	.word	0x000000ff
        /*05bc*/ 	.word	0x00000270
        /*05c0*/ 	.short	0x0100
        /*05c2*/ 	.byte	0x07
	.zero		1


	//   ....[78]....
        /*05c4*/ 	.word	0x00000f20
        /*05c8*/ 	.word	0x000000ff
        /*05cc*/ 	.word	0x00000268
        /*05d0*/ 	.short	0x0100
        /*05d2*/ 	.byte	0x07
	.zero		1


	//   ....[79]....
        /*05d4*/ 	.word	0x00000f30
        /*05d8*/ 	.word	0x000000ff
        /*05dc*/ 	.word	0x00000278
        /*05e0*/ 	.short	0x0100
        /*05e2*/ 	.byte	0x07
	.zero		1


	//   ....[80]....
        /*05e4*/ 	.word	0x00001870
        /*05e8*/ 	.word	0x000000ff
        /*05ec*/ 	.word	0x00000110
        /*05f0*/ 	.short	0x010a
        /*05f2*/ 	.byte	0x04
	.zero		1


	//   ....[81]....
        /*05f4*/ 	.word	0x00001b30
        /*05f8*/ 	.word	0x000000ff
        /*05fc*/ 	.word	0x00000110
        /*0600*/ 	.short	0x010a
        /*0602*/ 	.byte	0x09
	.zero		1


	//   ....[82]....
        /*0604*/ 	.word	0x00001ca0
        /*0608*/ 	.word	0x000000ff
        /*060c*/ 	.word	0x00000110
        /*0610*/ 	.short	0x010a
        /*0612*/ 	.byte	0x08
	.zero		1


	//   ....[83]....
        /*0614*/ 	.word	0x00001e60
        /*0618*/ 	.word	0x000000ff
        /*061c*/ 	.word	0x00000248
        /*0620*/ 	.short	0x0101
        /*0622*/ 	.byte	0x16
	.zero		1


	//   ....[84]....
        /*0624*/ 	.word	0x00001e90
        /*0628*/ 	.word	0x000000ff
        /*062c*/ 	.word	0x00000110
        /*0630*/ 	.short	0x010a
        /*0632*/ 	.byte	0x04
	.zero		1


	//   ....[85]....
        /*0634*/ 	.word	0x00002130
        /*0638*/ 	.word	0x000000ff
        /*063c*/ 	.word	0x00000110
        /*0640*/ 	.short	0x010a
        /*0642*/ 	.byte	0x09
	.zero		1


	//   ....[86]....
        /*0644*/ 	.word	0x000022a0
        /*0648*/ 	.word	0x000000ff
        /*064c*/ 	.word	0x00000110
        /*0650*/ 	.short	0x010a
        /*0652*/ 	.byte	0x08
	.zero		1


	//   ....[87]....
        /*0654*/ 	.word	0x000024a0
        /*0658*/ 	.word	0x000000ff
        /*065c*/ 	.word	0x00000250
        /*0660*/ 	.short	0x010a
        /*0662*/ 	.byte	0x16
	.zero		1


	//   ....[88]....
        /*0664*/ 	.word	0x00002560
        /*0668*/ 	.word	0x000000ff
        /*066c*/ 	.word	0x00000000
        /*0670*/ 	.short	0x0101
        /*0672*/ 	.byte	0x04
	.zero		1


	//   ....[89]....
        /*0674*/ 	.word	0x00002a60
        /*0678*/ 	.word	0x000000ff
        /*067c*/ 	.word	0x00000000
        /*0680*/ 	.short	0x010a
        /*0682*/ 	.byte	0x04
	.zero		1


	//   ....[90]....
        /*0684*/ 	.word	0x00002b00
        /*0688*/ 	.word	0x000000ff
        /*068c*/ 	.word	0x00000000
        /*0690*/ 	.short	0x010a
        /*0692*/ 	.byte	0x04
	.zero		1


	//   ....[91]....
        /*0694*/ 	.word	0x00002ba0
        /*0698*/ 	.word	0x000000ff
        /*069c*/ 	.word	0x00000000
        /*06a0*/ 	.short	0x010a
        /*06a2*/ 	.byte	0x04
	.zero		1


	//   ....[92]....
        /*06a4*/ 	.word	0x00002c40
        /*06a8*/ 	.word	0x000000ff
        /*06ac*/ 	.word	0x00000000
        /*06b0*/ 	.short	0x010a
        /*06b2*/ 	.byte	0x04
	.zero		1


	//   ....[93]....
        /*06b4*/ 	.word	0x00002ce0
        /*06b8*/ 	.word	0x000000ff
        /*06bc*/ 	.word	0x00000000
        /*06c0*/ 	.short	0x010a
        /*06c2*/ 	.byte	0x04
	.zero		1


	//   ....[94]....
        /*06c4*/ 	.word	0x00002d80
        /*06c8*/ 	.word	0x000000ff
        /*06cc*/ 	.word	0x00000000
        /*06d0*/ 	.short	0x010a
        /*06d2*/ 	.byte	0x04
	.zero		1


	//   ....[95]....
        /*06d4*/ 	.word	0x00002e20
        /*06d8*/ 	.word	0x000000ff
        /*06dc*/ 	.word	0x00000000
        /*06e0*/ 	.short	0x010a
        /*06e2*/ 	.byte	0x04
	.zero		1


	//   ....[96]....
        /*06e4*/ 	.word	0x00002ec0
        /*06e8*/ 	.word	0x000000ff
        /*06ec*/ 	.word	0x00000000
        /*06f0*/ 	.short	0x010a
        /*06f2*/ 	.byte	0x04
	.zero		1


	//   ....[97]....
        /*06f4*/ 	.word	0x00002f60
        /*06f8*/ 	.word	0x000000ff
        /*06fc*/ 	.word	0x00000000
        /*0700*/ 	.short	0x010a
        /*0702*/ 	.byte	0x04
	.zero		1


	//   ....[98]....
        /*0704*/ 	.word	0x00003000
        /*0708*/ 	.word	0x000000ff
        /*070c*/ 	.word	0x00000000
        /*0710*/ 	.short	0x010a
        /*0712*/ 	.byte	0x04
	.zero		1


	//   ....[99]....
        /*0714*/ 	.word	0x000030a0
        /*0718*/ 	.word	0x000000ff
        /*071c*/ 	.word	0x00000000
        /*0720*/ 	.short	0x010a
        /*0722*/ 	.byte	0x04
	.zero		1


	//   ....[100]....
        /*0724*/ 	.word	0x00003140
        /*0728*/ 	.word	0x000000ff
        /*072c*/ 	.word	0x00000000
        /*0730*/ 	.short	0x010a
        /*0732*/ 	.byte	0x04
	.zero		1


	//   ....[101]....
        /*0734*/ 	.word	0x000031e0
        /*0738*/ 	.word	0x000000ff
        /*073c*/ 	.word	0x00000000
        /*0740*/ 	.short	0x010a
        /*0742*/ 	.byte	0x04
	.zero		1


	//   ....[102]....
        /*0744*/ 	.word	0x00003280
        /*0748*/ 	.word	0x000000ff
        /*074c*/ 	.word	0x00000000
        /*0750*/ 	.short	0x010a
        /*0752*/ 	.byte	0x04
	.zero		1


	//   ....[103]....
        /*0754*/ 	.word	0x00003320
        /*0758*/ 	.word	0x000000ff
        /*075c*/ 	.word	0x00000000
        /*0760*/ 	.short	0x010a
        /*0762*/ 	.byte	0x04
	.zero		1


	//   ....[104]....
        /*0764*/ 	.word	0x000033c0
        /*0768*/ 	.word	0x000000ff
        /*076c*/ 	.word	0x00000000
        /*0770*/ 	.short	0x010a
        /*0772*/ 	.byte	0x04
	.zero		1


	//   ....[105]....
        /*0774*/ 	.word	0x00003460
        /*0778*/ 	.word	0x000000ff
        /*077c*/ 	.word	0x00000000
        /*0780*/ 	.short	0x010a
        /*0782*/ 	.byte	0x04
	.zero		1


	//   ....[106]....
        /*0784*/ 	.word	0x00003500
        /*0788*/ 	.word	0x000000ff
        /*078c*/ 	.word	0x00000000
        /*0790*/ 	.short	0x010a
        /*0792*/ 	.byte	0x04
	.zero		1


	//   ....[107]....
        /*0794*/ 	.word	0x000035a0
        /*0798*/ 	.word	0x000000ff
        /*079c*/ 	.word	0x00000000
        /*07a0*/ 	.short	0x010a
        /*07a2*/ 	.byte	0x04
	.zero		1


	//   ....[108]....
        /*07a4*/ 	.word	0x00003640
        /*07a8*/ 	.word	0x000000ff
        /*07ac*/ 	.word	0x00000000
        /*07b0*/ 	.short	0x010a
        /*07b2*/ 	.byte	0x04
	.zero		1


	//   ....[109]....
        /*07b4*/ 	.word	0x000036e0
        /*07b8*/ 	.word	0x000000ff
        /*07bc*/ 	.word	0x00000000
        /*07c0*/ 	.short	0x010a
        /*07c2*/ 	.byte	0x04
	.zero		1


	//   ....[110]....
        /*07c4*/ 	.word	0x00003780
        /*07c8*/ 	.word	0x000000ff
        /*07cc*/ 	.word	0x00000000
        /*07d0*/ 	.short	0x010a
        /*07d2*/ 	.byte	0x04
	.zero		1


	//   ....[111]....
        /*07d4*/ 	.word	0x00003820
        /*07d8*/ 	.word	0x000000ff
        /*07dc*/ 	.word	0x00000000
        /*07e0*/ 	.short	0x010a
        /*07e2*/ 	.byte	0x04
	.zero		1


	//   ....[112]....
        /*07e4*/ 	.word	0x000038c0
        /*07e8*/ 	.word	0x000000ff
        /*07ec*/ 	.word	0x00000000
        /*07f0*/ 	.short	0x010a
        /*07f2*/ 	.byte	0x04
	.zero		1


	//   ....[113]....
        /*07f4*/ 	.word	0x00003960
        /*07f8*/ 	.word	0x000000ff
        /*07fc*/ 	.word	0x00000000
        /*0800*/ 	.short	0x010a
        /*0802*/ 	.byte	0x04
	.zero		1


	//   ....[114]....
        /*0804*/ 	.word	0x00003a00
        /*0808*/ 	.word	0x000000ff
        /*080c*/ 	.word	0x00000000
        /*0810*/ 	.short	0x010a
        /*0812*/ 	.byte	0x04
	.zero		1


	//   ....[115]....
        /*0814*/ 	.word	0x00003aa0
        /*0818*/ 	.word	0x000000ff
        /*081c*/ 	.word	0x00000000
        /*0820*/ 	.short	0x010a
        /*0822*/ 	.byte	0x04
	.zero		1


	//   ....[116]....
        /*0824*/ 	.word	0x00003b40
        /*0828*/ 	.word	0x000000ff
        /*082c*/ 	.word	0x00000000
        /*0830*/ 	.short	0x010a
        /*0832*/ 	.byte	0x04
	.zero		1


	//   ....[117]....
        /*0834*/ 	.word	0x00003be0
        /*0838*/ 	.word	0x000000ff
        /*083c*/ 	.word	0x00000000
        /*0840*/ 	.short	0x010a
        /*0842*/ 	.byte	0x04
	.zero		1


	//   ....[118]....
        /*0844*/ 	.word	0x00003c80
        /*0848*/ 	.word	0x000000ff
        /*084c*/ 	.word	0x00000000
        /*0850*/ 	.short	0x010a
        /*0852*/ 	.byte	0x04
	.zero		1


	//   ....[119]....
        /*0854*/ 	.word	0x00003d20
        /*0858*/ 	.word	0x000000ff
        /*085c*/ 	.word	0x00000000
        /*0860*/ 	.short	0x010a
        /*0862*/ 	.byte	0x04
	.zero		1


	//   ....[120]....
        /*0864*/ 	.word	0x00003dc0
        /*0868*/ 	.word	0x000000ff
        /*086c*/ 	.word	0x00000000
        /*0870*/ 	.short	0x010a
        /*0872*/ 	.byte	0x04
	.zero		1


	//   ....[121]....
        /*0874*/ 	.word	0x00003e60
        /*0878*/ 	.word	0x000000ff
        /*087c*/ 	.word	0x00000000
        /*0880*/ 	.short	0x010a
        /*0882*/ 	.byte	0x04
	.zero		1


	//   ....[122]....
        /*0884*/ 	.word	0x00003f10
        /*0888*/ 	.word	0x00000000
        /*088c*/ 	.word	0x00000000
        /*0890*/ 	.short	0x010a
        /*0892*/ 	.byte	0xff
	.zero		1


	//   ....[123]....
        /*0894*/ 	.word	0x00004040
        /*0898*/ 	.word	0x000000ff
        /*089c*/ 	.word	0x00000258
        /*08a0*/ 	.short	0x010a
        /*08a2*/ 	.byte	0x2d
	.zero		1


	//   ....[124]....
        /*08a4*/ 	.word	0x000040e0
        /*08a8*/ 	.word	0x000000ff
        /*08ac*/ 	.word	0x00000250
        /*08b0*/ 	.short	0x010a
        /*08b2*/ 	.byte	0x2d
	.zero		1


	//   ....[125]....
        /*08b4*/ 	.word	0x00004180
        /*08b8*/ 	.word	0x000000ff
        /*08bc*/ 	.word	0x00000000
        /*08c0*/ 	.short	0x0101
        /*08c2*/ 	.byte	0x06
	.zero		1


	//   ....[126]....
        /*08c4*/ 	.word	0x000041c0
        /*08c8*/ 	.word	0x000000ff
        /*08cc*/ 	.word	0x00000258
        /*08d0*/ 	.short	0x0106
        /*08d2*/ 	.byte	0x2d
	.zero		1


	//   ....[127]....
        /*08d4*/ 	.word	0x00004200
        /*08d8*/ 	.word	0x00000000
        /*08dc*/ 	.word	0x00000258
        /*08e0*/ 	.short	0x010a
        /*08e2*/ 	.byte	0xff
	.zero		1


	//   ....[128]....
        /*08e4*/ 	.word	0x000046f0
        /*08e8*/ 	.word	0x000000ff
        /*08ec*/ 	.word	0x00000250
        /*08f0*/ 	.short	0x010a
        /*08f2*/ 	.byte	0x06
	.zero		1


	//   ....[129]....
        /*08f4*/ 	.word	0x000047a0
        /*08f8*/ 	.word	0x000000ff
        /*08fc*/ 	.word	0x00000000
        /*0900*/ 	.short	0x0101
        /*0902*/ 	.byte	0x05
	.zero		1


	//   ....[130]....
        /*0904*/ 	.word	0x000047b0
        /*0908*/ 	.word	0x000000ff
        /*090c*/ 	.word	0x00000270
        /*0910*/ 	.short	0x010a
        /*0912*/ 	.byte	0x08
	.zero		1


	//   ....[131]....
        /*0914*/ 	.word	0x00004870
        /*0918*/ 	.word	0x000000ff
        /*091c*/ 	.word	0x00000000
        /*0920*/ 	.short	0x010a
        /*0922*/ 	.byte	0x04
	.zero		1


	//   ....[132]....
        /*0924*/ 	.word	0x000048b0
        /*0928*/ 	.word	0x000000ff
        /*092c*/ 	.word	0x00000000
        /*0930*/ 	.short	0x010a
        /*0932*/ 	.byte	0x07
	.zero		1


	//   ....[133]....
        /*0934*/ 	.word	0x000049f0
        /*0938*/ 	.word	0x000000ff
        /*093c*/ 	.word	0x00000000
        /*0940*/ 	.short	0x010a
        /*0942*/ 	.byte	0x04
	.zero		1


	//   ....[134]....
        /*0944*/ 	.word	0x00004bc0
        /*0948*/ 	.word	0x000000ff
        /*094c*/ 	.word	0x00000000
        /*0950*/ 	.short	0x010a
        /*0952*/ 	.byte	0x05
	.zero		1


	//   ....[135]....
        /*0954*/ 	.word	0x00004c50
        /*0958*/ 	.word	0x000000ff
        /*095c*/ 	.word	0x00000000
        /*0960*/ 	.short	0x010a
        /*0962*/ 	.byte	0x07
	.zero		1


	//   ....[136]....
        /*0964*/ 	.word	0x00005130
        /*0968*/ 	.word	0x000000ff
        /*096c*/ 	.word	0x00000250
        /*0970*/ 	.short	0x010a
        /*0972*/ 	.byte	0x16
	.zero		1


	//   ....[137]....
        /*0974*/ 	.word	0x000051d0
        /*0978*/ 	.word	0x000000ff
        /*097c*/ 	.word	0x00000000
        /*0980*/ 	.short	0x0101
        /*0982*/ 	.byte	0x0f
	.zero		1


	//   ....[138]....
        /*0984*/ 	.word	0x000054f0
        /*0988*/ 	.word	0x000000ff
        /*098c*/ 	.word	0x00000248
        /*0990*/ 	.short	0x010a
        /*0992*/ 	.byte	0x16
	.zero		1


	//   ....[139]....
        /*0994*/ 	.word	0x000056d0
        /*0998*/ 	.word	0x000000ff
        /*099c*/ 	.word	0x00000230
        /*09a0*/ 	.short	0x010a
        /*09a2*/ 	.byte	0x16
	.zero		1


	//   ....[140]....
        /*09a4*/ 	.word	0x00005970
        /*09a8*/ 	.word	0x000000ff
        /*09ac*/ 	.word	0x00000220
        /*09b0*/ 	.short	0x010b
        /*09b2*/ 	.byte	0x16
	.zero		1


	//   ....[141]....
        /*09b4*/ 	.word	0x000059b0
        /*09b8*/ 	.word	0x000000ff
        /*09bc*/ 	.word	0x00000000
        /*09c0*/ 	.short	0x0101
        /*09c2*/ 	.byte	0x2d
	.zero		1


	//   ....[142]....
        /*09c4*/ 	.word	0x000059f0
        /*09c8*/ 	.word	0x000000ff
        /*09cc*/ 	.word	0x00000238
        /*09d0*/ 	.short	0x010a
        /*09d2*/ 	.byte	0x16
	.zero		1


	//   ....[143]....
        /*09d4*/ 	.word	0x00005c00
        /*09d8*/ 	.word	0x000000ff
        /*09dc*/ 	.word	0x00000228
        /*09e0*/ 	.short	0x010b
        /*09e2*/ 	.byte	0x16
	.zero		1


	//   ....[144]....
        /*09e4*/ 	.word	0x00005c20
        /*09e8*/ 	.word	0x000000ff
        /*09ec*/ 	.word	0x00000000
        /*09f0*/ 	.short	0x0101
        /*09f2*/ 	.byte	0x17
	.zero		1


	//   ....[145]....
        /*09f4*/ 	.word	0x00005c50
        /*09f8*/ 	.word	0x000000ff
        /*09fc*/ 	.word	0x00000230
        /*0a00*/ 	.short	0x010a
        /*0a02*/ 	.byte	0x16
	.zero		1


	//   ....[146]....
        /*0a04*/ 	.word	0x00005c90
        /*0a08*/ 	.word	0x00000000
        /*0a0c*/ 	.word	0x00000238
        /*0a10*/ 	.short	0x010a
        /*0a12*/ 	.byte	0xff
	.zero		1


	//   ....[147]....
        /*0a14*/ 	.word	0x00006000
        /*0a18*/ 	.word	0x000000ff
        /*0a1c*/ 	.word	0x00000250
        /*0a20*/ 	.short	0x010a
        /*0a22*/ 	.byte	0x33
	.zero		1


	//   ....[148]....
        /*0a24*/ 	.word	0x00006120
        /*0a28*/ 	.word	0x000000ff
        /*0a2c*/ 	.word	0x00000000
        /*0a30*/ 	.short	0x0101
        /*0a32*/ 	.byte	0x04
	.zero		1


	//   ....[149]....
        /*0a34*/ 	.word	0x00006bb0
        /*0a38*/ 	.word	0x00000000
        /*0a3c*/ 	.word	0x00000220
        /*0a40*/ 	.short	0x010a
        /*0a42*/ 	.byte	0xff
	.zero		1


	//   ....[150]....
        /*0a44*/ 	.word	0x00006c40
        /*0a48*/ 	.word	0x00000078
        /*0a4c*/ 	.word	0x00000260
        /*0a50*/ 	.short	0x010a
        /*0a52*/ 	.byte	0xff
	.zero		1


	//   ....[151]....
        /*0a54*/ 	.word	0x00006d30
        /*0a58*/ 	.word	0x00000000
        /*0a5c*/ 	.word	0x00000220
        /*0a60*/ 	.short	0x010a
        /*0a62*/ 	.byte	0xff
	.zero		1


	//   ....[152]....
        /*0a64*/ 	.word	0x00006e40
        /*0a68*/ 	.word	0x00000000
        /*0a6c*/ 	.word	0x00000000
        /*0a70*/ 	.short	0x0101
        /*0a72*/ 	.byte	0xff
	.zero		1


	//   ....[153]....
        /*0a74*/ 	.word	0x00006ec0
        /*0a78*/ 	.word	0x00000078
        /*0a7c*/ 	.word	0x00000260
        /*0a80*/ 	.short	0x010a
        /*0a82*/ 	.byte	0xff
	.zero		1


	//   ....[154]....
        /*0a84*/ 	.word	0x00007a50
        /*0a88*/ 	.word	0x00000002
        /*0a8c*/ 	.word	0x00000220
        /*0a90*/ 	.short	0x010a
        /*0a92*/ 	.byte	0xff
	.zero		1


	//   ....[155]....
        /*0a94*/ 	.word	0x00007b20
        /*0a98*/ 	.word	0x00000002
        /*0a9c*/ 	.word	0x00000220
        /*0aa0*/ 	.short	0x010a
        /*0aa2*/ 	.byte	0xff
	.zero		1


	//   ....[156]....
        /*0aa4*/ 	.word	0x00007c50
        /*0aa8*/ 	.word	0x00000002
        /*0aac*/ 	.word	0x00000000
        /*0ab0*/ 	.short	0x0101
        /*0ab2*/ 	.byte	0xff
	.zero		1


	//   ....[157]....
        /*0ab4*/ 	.word	0x00008070
        /*0ab8*/ 	.word	0x000000ff
        /*0abc*/ 	.word	0x00000000
        /*0ac0*/ 	.short	0x0101
        /*0ac2*/ 	.byte	0x05
	.zero		1


	//   ....[158]....
        /*0ac4*/ 	.word	0x000088a0
        /*0ac8*/ 	.word	0x00000002
        /*0acc*/ 	.word	0x00000110
        /*0ad0*/ 	.short	0x010a
        /*0ad2*/ 	.byte	0xff
	.zero		1


	//   ....[159]....
        /*0ad4*/ 	.word	0x00008900
        /*0ad8*/ 	.word	0x00000002
        /*0adc*/ 	.word	0x00000110
        /*0ae0*/ 	.short	0x010a
        /*0ae2*/ 	.byte	0xff
	.zero		1


	//   ....[160]....
        /*0ae4*/ 	.word	0x00008960
        /*0ae8*/ 	.word	0x00000002
        /*0aec*/ 	.word	0x00000250
        /*0af0*/ 	.short	0x010a
        /*0af2*/ 	.byte	0xff
	.zero		1


	//   ....[161]....
        /*0af4*/ 	.word	0x000089c0
        /*0af8*/ 	.word	0x00000000
        /*0afc*/ 	.word	0x00000000
        /*0b00*/ 	.short	0x010a
        /*0b02*/ 	.byte	0xff
	.zero		1


	//   ....[162]....
        /*0b04*/ 	.word	0x00008a20
        /*0b08*/ 	.word	0x00000000
        /*0b0c*/ 	.word	0x00000000
        /*0b10*/ 	.short	0x010a
        /*0b12*/ 	.byte	0xff
	.zero		1


	//   ....[163]....
        /*0b14*/ 	.word	0x00008a80
        /*0b18*/ 	.word	0x00000000
        /*0b1c*/ 	.word	0x00000000
        /*0b20*/ 	.short	0x010a
        /*0b22*/ 	.byte	0xff
	.zero		1


	//   ....[164]....
        /*0b24*/ 	.word	0x00008ae0
        /*0b28*/ 	.word	0x00000000
        /*0b2c*/ 	.word	0x00000000
        /*0b30*/ 	.short	0x010a
        /*0b32*/ 	.byte	0xff
	.zero		1


	//   ....[165]....
        /*0b34*/ 	.word	0x00008b40
        /*0b38*/ 	.word	0x00000000
        /*0b3c*/ 	.word	0x00000000
        /*0b40*/ 	.short	0x010a
        /*0b42*/ 	.byte	0xff
	.zero		1


	//   ....[166]....
        /*0b44*/ 	.word	0x00008ba0
        /*0b48*/ 	.word	0x00000000
        /*0b4c*/ 	.word	0x00000000
        /*0b50*/ 	.short	0x010a
        /*0b52*/ 	.byte	0xff
	.zero		1


	//   ....[167]....
        /*0b54*/ 	.word	0x00008c00
        /*0b58*/ 	.word	0x00000000
        /*0b5c*/ 	.word	0x00000000
        /*0b60*/ 	.short	0x010a
        /*0b62*/ 	.byte	0xff
	.zero		1


	//   ....[168]....
        /*0b64*/ 	.word	0x00008c60
        /*0b68*/ 	.word	0x00000000
        /*0b6c*/ 	.word	0x00000000
        /*0b70*/ 	.short	0x010a
        /*0b72*/ 	.byte	0xff
	.zero		1


	//   ....[169]....
        /*0b74*/ 	.word	0x00008cc0
        /*0b78*/ 	.word	0x00000000
        /*0b7c*/ 	.word	0x00000000
        /*0b80*/ 	.short	0x010a
        /*0b82*/ 	.byte	0xff
	.zero		1


	//   ....[170]....
        /*0b84*/ 	.word	0x00008d20
        /*0b88*/ 	.word	0x00000000
        /*0b8c*/ 	.word	0x00000000
        /*0b90*/ 	.short	0x010a
        /*0b92*/ 	.byte	0xff
	.zero		1


	//   ....[171]....
        /*0b94*/ 	.word	0x00008d80
        /*0b98*/ 	.word	0x00000000
        /*0b9c*/ 	.word	0x00000000
        /*0ba0*/ 	.short	0x010a
        /*0ba2*/ 	.byte	0xff
	.zero		1


	//   ....[172]....
        /*0ba4*/ 	.word	0x00008de0
        /*0ba8*/ 	.word	0x00000000
        /*0bac*/ 	.word	0x00000000
        /*0bb0*/ 	.short	0x010a
        /*0bb2*/ 	.byte	0xff
	.zero		1


	//   ....[173]....
        /*0bb4*/ 	.word	0x00008e40
        /*0bb8*/ 	.word	0x00000000
        /*0bbc*/ 	.word	0x00000000
        /*0bc0*/ 	.short	0x010a
        /*0bc2*/ 	.byte	0xff
	.zero		1


	//   ....[174]....
        /*0bc4*/ 	.word	0x00008ea0
        /*0bc8*/ 	.word	0x00000000
        /*0bcc*/ 	.word	0x00000000
        /*0bd0*/ 	.short	0x010a
        /*0bd2*/ 	.byte	0xff
	.zero		1


	//   ....[175]....
        /*0bd4*/ 	.word	0x00008f00
        /*0bd8*/ 	.word	0x00000000
        /*0bdc*/ 	.word	0x00000000
        /*0be0*/ 	.short	0x010a
        /*0be2*/ 	.byte	0xff
	.zero		1


	//   ....[176]....
        /*0be4*/ 	.word	0x00008f60
        /*0be8*/ 	.word	0x00000000
        /*0bec*/ 	.word	0x00000000
        /*0bf0*/ 	.short	0x010a
        /*0bf2*/ 	.byte	0xff
	.zero		1


	//   ....[177]....
        /*0bf4*/ 	.word	0x00008fc0
        /*0bf8*/ 	.word	0x00000000
        /*0bfc*/ 	.word	0x00000000
        /*0c00*/ 	.short	0x010a
        /*0c02*/ 	.byte	0xff
	.zero		1


	//   ....[178]....
        /*0c04*/ 	.word	0x00009020
        /*0c08*/ 	.word	0x00000000
        /*0c0c*/ 	.word	0x00000000
        /*0c10*/ 	.short	0x010a
        /*0c12*/ 	.byte	0xff
	.zero		1


	//   ....[179]....
        /*0c14*/ 	.word	0x00009080
        /*0c18*/ 	.word	0x00000000
        /*0c1c*/ 	.word	0x00000000
        /*0c20*/ 	.short	0x010a
        /*0c22*/ 	.byte	0xff
	.zero		1


	//   ....[180]....
        /*0c24*/ 	.word	0x000090e0
        /*0c28*/ 	.word	0x00000000
        /*0c2c*/ 	.word	0x00000000
        /*0c30*/ 	.short	0x010a
        /*0c32*/ 	.byte	0xff
	.zero		1


	//   ....[181]....
        /*0c34*/ 	.word	0x00009140
        /*0c38*/ 	.word	0x00000000
        /*0c3c*/ 	.word	0x00000000
        /*0c40*/ 	.short	0x010a
        /*0c42*/ 	.byte	0xff
	.zero		1


	//   ....[182]....
        /*0c44*/ 	.word	0x000091a0
        /*0c48*/ 	.word	0x00000000
        /*0c4c*/ 	.word	0x00000000
        /*0c50*/ 	.short	0x010a
        /*0c52*/ 	.byte	0xff
	.zero		1


	//   ....[183]....
        /*0c54*/ 	.word	0x00009200
        /*0c58*/ 	.word	0x00000000
        /*0c5c*/ 	.word	0x00000000
        /*0c60*/ 	.short	0x010a
        /*0c62*/ 	.byte	0xff
	.zero		1


	//   ....[184]....
        /*0c64*/ 	.word	0x00009260
        /*0c68*/ 	.word	0x00000000
        /*0c6c*/ 	.word	0x00000000
        /*0c70*/ 	.short	0x010a
        /*0c72*/ 	.byte	0xff
	.zero		1


	//   ....[185]....
        /*0c74*/ 	.word	0x000092c0
        /*0c78*/ 	.word	0x00000000
        /*0c7c*/ 	.word	0x00000000
        /*0c80*/ 	.short	0x010a
        /*0c82*/ 	.byte	0xff
	.zero		1


	//   ....[186]....
        /*0c84*/ 	.word	0x00009320
        /*0c88*/ 	.word	0x00000000
        /*0c8c*/ 	.word	0x00000000
        /*0c90*/ 	.short	0x010a
        /*0c92*/ 	.byte	0xff
	.zero		1


	//   ....[187]....
        /*0c94*/ 	.word	0x00009380
        /*0c98*/ 	.word	0x00000000
        /*0c9c*/ 	.word	0x00000000
        /*0ca0*/ 	.short	0x010a
        /*0ca2*/ 	.byte	0xff
	.zero		1


	//   ....[188]....
        /*0ca4*/ 	.word	0x000093e0
        /*0ca8*/ 	.word	0x00000000
        /*0cac*/ 	.word	0x00000000
        /*0cb0*/ 	.short	0x010a
        /*0cb2*/ 	.byte	0xff
	.zero		1


	//   ....[189]....
        /*0cb4*/ 	.word	0x00009440
        /*0cb8*/ 	.word	0x00000000
        /*0cbc*/ 	.word	0x00000000
        /*0cc0*/ 	.short	0x010a
        /*0cc2*/ 	.byte	0xff
	.zero		1


	//   ....[190]....
        /*0cc4*/ 	.word	0x000094a0
        /*0cc8*/ 	.word	0x00000000
        /*0ccc*/ 	.word	0x00000000
        /*0cd0*/ 	.short	0x010a
        /*0cd2*/ 	.byte	0xff
	.zero		1


	//   ....[191]....
        /*0cd4*/ 	.word	0x00009500
        /*0cd8*/ 	.word	0x00000000
        /*0cdc*/ 	.word	0x00000000
        /*0ce0*/ 	.short	0x010a
        /*0ce2*/ 	.byte	0xff
	.zero		1


	//   ....[192]....
        /*0ce4*/ 	.word	0x00009560
        /*0ce8*/ 	.word	0x00000000
        /*0cec*/ 	.word	0x00000000
        /*0cf0*/ 	.short	0x010a
        /*0cf2*/ 	.byte	0xff
	.zero		1


	//   ....[193]....
        /*0cf4*/ 	.word	0x000095c0
        /*0cf8*/ 	.word	0x00000000
        /*0cfc*/ 	.word	0x00000000
        /*0d00*/ 	.short	0x010a
        /*0d02*/ 	.byte	0xff
	.zero		1


	//   ....[194]....
        /*0d04*/ 	.word	0x00009620
        /*0d08*/ 	.word	0x00000004
        /*0d0c*/ 	.word	0x00000258
        /*0d10*/ 	.short	0x010a
        /*0d12*/ 	.byte	0xff
	.zero		1


	//   ....[195]....
        /*0d14*/ 	.word	0x00009680
        /*0d18*/ 	.word	0x00000004
        /*0d1c*/ 	.word	0x00000250
        /*0d20*/ 	.short	0x010a
        /*0d22*/ 	.byte	0xff
	.zero		1


	//   ....[196]....
        /*0d24*/ 	.word	0x000096e0
        /*0d28*/ 	.word	0x00000000
        /*0d2c*/ 	.word	0x00000250
        /*0d30*/ 	.short	0x010a
        /*0d32*/ 	.byte	0xff
	.zero		1


	//   ....[197]....
        /*0d34*/ 	.word	0x00009740
        /*0d38*/ 	.word	0x00000004
        /*0d3c*/ 	.word	0x00000270
        /*0d40*/ 	.short	0x010a
        /*0d42*/ 	.byte	0xff
	.zero		1


	//   ....[198]....
        /*0d44*/ 	.word	0x000097a0
        /*0d48*/ 	.word	0x00000000
        /*0d4c*/ 	.word	0x00000000
        /*0d50*/ 	.short	0x010a
        /*0d52*/ 	.byte	0xff
	.zero		1


	//   ....[199]....
        /*0d54*/ 	.word	0x00009800
        /*0d58*/ 	.word	0x00000000
        /*0d5c*/ 	.word	0x00000000
        /*0d60*/ 	.short	0x010a
        /*0d62*/ 	.byte	0xff
	.zero		1


	//   ....[200]....
        /*0d64*/ 	.word	0x00009860
        /*0d68*/ 	.word	0x00000000
        /*0d6c*/ 	.word	0x00000000
        /*0d70*/ 	.short	0x010a
        /*0d72*/ 	.byte	0xff
	.zero		1


	//   ....[201]....
        /*0d74*/ 	.word	0x000098c0
        /*0d78*/ 	.word	0x00000000
        /*0d7c*/ 	.word	0x00000250
        /*0d80*/ 	.short	0x010a
        /*0d82*/ 	.byte	0xff
	.zero		1


	//   ....[202]....
        /*0d84*/ 	.word	0x00009920
        /*0d88*/ 	.word	0x00000000
        /*0d8c*/ 	.word	0x00000248
        /*0d90*/ 	.short	0x010a
        /*0d92*/ 	.byte	0xff
	.zero		1


	//   ....[203]....
        /*0d94*/ 	.word	0x00009980
        /*0d98*/ 	.word	0x00000000
        /*0d9c*/ 	.word	0x00000230
        /*0da0*/ 	.short	0x010a
        /*0da2*/ 	.byte	0xff
	.zero		1


	//   ....[204]....
        /*0da4*/ 	.word	0x000099e0
        /*0da8*/ 	.word	0x00000000
        /*0dac*/ 	.word	0x00000238
        /*0db0*/ 	.short	0x010a
        /*0db2*/ 	.byte	0xff
	.zero		1


	//   ....[205]....
        /*0db4*/ 	.word	0x00009a40
        /*0db8*/ 	.word	0x00000000
        /*0dbc*/ 	.word	0x00000230
        /*0dc0*/ 	.short	0x010a
        /*0dc2*/ 	.byte	0xff
	.zero		1


	//   ....[206]....
        /*0dc4*/ 	.word	0x00009aa0
        /*0dc8*/ 	.word	0x00000000
        /*0dcc*/ 	.word	0x00000250
        /*0dd0*/ 	.short	0x010a
        /*0dd2*/ 	.byte	0xff
	.zero		1


	//   ....[207]....
        /*0dd4*/ 	.word	0x00009af0
        /*0dd8*/ 	.word	0x00000000
        /*0ddc*/ 	.word	0x00000220
        /*0de0*/ 	.short	0x010a
        /*0de2*/ 	.byte	0xff
	.zero		1


	//   ....[208]....
        /*0de4*/ 	.word	0x00009b40
        /*0de8*/ 	.word	0x00000078
        /*0dec*/ 	.word	0x00000260
        /*0df0*/ 	.short	0x010a
        /*0df2*/ 	.byte	0xff
	.zero		1


	//   ....[209]....
        /*0df4*/ 	.word	0x00009b90
        /*0df8*/ 	.word	0x00000002
        /*0dfc*/ 	.word	0x00000220
        /*0e00*/ 	.short	0x010a
        /*0e02*/ 	.byte	0xff
	.zero		1


	//----- nvinfo : EIATTR_NUM_MBARRIERS
	.align		4
.L_47:
        /*0e04*/ 	.byte	0x03, 0x38
        /*0e06*/ 	.short	0x0050


	//----- nvinfo : EIATTR_EXIT_INSTR_OFFSETS
	.align		4
        /*0e08*/ 	.byte	0x04, 0x1c
        /*0e0a*/ 	.short	(.L_49 - .L_48)


	//   ....[0]....
.L_48:
        /*0e0c*/ 	.word	0x00003f40


	//   ....[1]....
        /*0e10*/ 	.word	0x000041d0


	//   ....[2]....
        /*0e14*/ 	.word	0x00004230


	//   ....[3]....
        /*0e18*/ 	.word	0x00004ec0


	//   ....[4]....
        /*0e1c*/ 	.word	0x00005cc0


	//   ....[5]....
        /*0e20*/ 	.word	0x00005d00


	//   ....[6]....
        /*0e24*/ 	.word	0x00008880


	//----- nvinfo : EIATTR_MAX_THREADS
	.align		4
.L_49:
        /*0e28*/ 	.byte	0x04, 0x05
        /*0e2a*/ 	.short	(.L_51 - .L_50)
.L_50:
        /*0e2c*/ 	.word	0x00000100
        /*0e30*/ 	.word	0x00000001
        /*0e34*/ 	.word	0x00000001


	//----- nvinfo : EIATTR_CRS_STACK_SIZE
	.align		4
.L_51:
        /*0e38*/ 	.byte	0x04, 0x1e
        /*0e3a*/ 	.short	(.L_53 - .L_52)
.L_52:
        /*0e3c*/ 	.word	0x00000000


	//----- nvinfo : EIATTR_CBANK_PARAM_SIZE
	.align		4
.L_53:
        /*0e40*/ 	.byte	0x03, 0x19
        /*0e42*/ 	.short	0x0800


	//----- nvinfo : EIATTR_PARAM_CBANK
	.align		4
        /*0e44*/ 	.byte	0x04, 0x0a
        /*0e46*/ 	.short	(.L_55 - .L_54)
	.align		4
.L_54:
        /*0e48*/ 	.word	index@(.nv.constant0._ZN7cutlass13device_kernelINS_4conv6kernel13ConvUniversalINS1_16ConvProblemShapeILNS1_8OperatorE0ELi2EEENS1_10collective14CollectiveConvINS1_47MainloopSm100TmaUmmaWarpSpecializedImplicitGemmILS5_0ELi34ELi2ELi1ELi2EN4cute5tupleIJNSA_1CILi1EEESD_SD_EEEEENSB_IJNSC_ILi64EEENSC_ILi128EEENSB_IJNSC_ILi32EEEEEEEEENS_12float_e4m3_tESL_NSA_8TiledMMAINSA_8MMA_AtomIJNSA_10MMA_TraitsINSA_19SM100_MMA_F8F6F4_SSEJSL_SL_fSG_SH_NSA_17integral_constantINSA_4UMMA5MajorELSS_0EEEST_NSQ_INSR_7ScaleInELSU_0EEESV_EEEEEENSA_6LayoutISE_NSB_IJNSC_ILi0EEESZ_SZ_EEEEENSB_IJNSA_10UnderscoreES12_S12_EEEEENS7_6detail27Sm100ImplicitGemmTileTraitsINSA_20SM90_TMA_LOAD_IM2COLENSA_14ComposedLayoutINSA_7SwizzleILi1ELi4ELi3EEENSA_18smem_ptr_flag_bitsILi8EEENSY_INSB_IJNSC_ILi8EEESI_EEENSB_IJSI_SD_EEEEEEEvEENS16_INSA_13SM90_TMA_LOADES1H_vEEEENS_8epilogue10collective18CollectiveEpilogueINS1M_23Sm100TmaWarpSpecializedILi2ELi2ELi32ELb0ELb0EEEJSK_NSB_IJNSY_ISG_SD_EES1R_EEESL_NSB_IJNSB_IJlllEEESD_SZ_EEESL_S1U_NS1M_6fusion15FusionCallbacksIS1Q_NS1V_17LinearCombinationISL_fSL_fLNS_15FloatRoundStyleE2EEESK_S1S_JEEENSA_5SM1004TMEM4LOAD26SM100_TMEM_LOAD_16dp32b32xES17_NS18_INS19_ILi2ELi4ELi3EEES1C_NSY_INSB_IJS1D_SG_EEENSB_IJSG_SD_EEEEEEENSA_39AutoVectorizingCopyWithAssumedAlignmentILi128EEENSA_21SM90_TMA_STORE_IM2COLES29_S2B_S2B_EEEvvEEEEvNT_6ParamsE)
        /*0e4c*/ 	.short	0x0380
        /*0e4e*/ 	.short	0x0800


	//----- nvinfo : EIATTR_SW_WAR
	.align		4
.L_55:
        /*0e50*/ 	.byte	0x04, 0x36
        /*0e52*/ 	.short	(.L_57 - .L_56)
.L_56:
        /*0e54*/ 	.word	0x00000008
.L_57:


//--------------------- .nv.callgraph             --------------------------
	.section	.nv.callgraph,"",@"SHT_CUDA_CALLGRAPH"
	.align	4
	.sectionentsize	8
	.align		4
        /*0000*/ 	.word	0x00000000
	.align		4
        /*0004*/ 	.word	0xffffffff
	.align		4
        /*0008*/ 	.word	index@(_ZN7cutlass13device_kernelINS_4conv6kernel13ConvUniversalINS1_16ConvProblemShapeILNS1_8OperatorE0ELi2EEENS1_10collective14CollectiveConvINS1_47MainloopSm100TmaUmmaWarpSpecializedImplicitGemmILS5_0ELi34ELi2ELi1ELi2EN4cute5tupleIJNSA_1CILi1EEESD_SD_EEEEENSB_IJNSC_ILi64EEENSC_ILi128EEENSB_IJNSC_ILi32EEEEEEEEENS_12float_e4m3_tESL_NSA_8TiledMMAINSA_8MMA_AtomIJNSA_10MMA_TraitsINSA_19SM100_MMA_F8F6F4_SSEJSL_SL_fSG_SH_NSA_17integral_constantINSA_4UMMA5MajorELSS_0EEEST_NSQ_INSR_7ScaleInELSU_0EEESV_EEEEEENSA_6LayoutISE_NSB_IJNSC_ILi0EEESZ_SZ_EEEEENSB_IJNSA_10UnderscoreES12_S12_EEEEENS7_6detail27Sm100ImplicitGemmTileTraitsINSA_20SM90_TMA_LOAD_IM2COLENSA_14ComposedLayoutINSA_7SwizzleILi1ELi4ELi3EEENSA_18smem_ptr_flag_bitsILi8EEENSY_INSB_IJNSC_ILi8EEESI_EEENSB_IJSI_SD_EEEEEEEvEENS16_INSA_13SM90_TMA_LOADES1H_vEEEENS_8epilogue10collective18CollectiveEpilogueINS1M_23Sm100TmaWarpSpecializedILi2ELi2ELi32ELb0ELb0EEEJSK_NSB_IJNSY_ISG_SD_EES1R_EEESL_NSB_IJNSB_IJlllEEESD_SZ_EEESL_S1U_NS1M_6fusion15FusionCallbacksIS1Q_NS1V_17LinearCombinationISL_fSL_fLNS_15FloatRoundStyleE2EEESK_S1S_JEEENSA_5SM1004TMEM4LOAD26SM100_TMEM_LOAD_16dp32b32xES17_NS18_INS19_ILi2ELi4ELi3EEES1C_NSY_INSB_IJS1D_SG_EEENSB_IJSG_SD_EEEEEEENSA_39AutoVectorizingCopyWithAssumedAlignmentILi128EEENSA_21SM90_TMA_STORE_IM2COLES29_S2B_S2B_EEEvvEEEEvNT_6ParamsE)
	.align		4
        /*000c*/ 	.word	index@(__assertfail)
	.align		4
        /*0010*/ 	.word	0x00000000
	.align		4
        /*0014*/ 	.word	0xfffffffe
	.align		4
        /*0018*/ 	.word	0x00000000
	.align		4
        /*001c*/ 	.word	0xfffffffd
	.align		4
        /*0020*/ 	.word	0x00000000
	.align		4
        /*0024*/ 	.word	0xfffffffc


//--------------------- .nv.constant4             --------------------------
	.section	.nv.constant4,"a",@progbits
	.align	8
	.align		8
.nv.constant4:
        /*0000*/ 	.dword	__assertfail
	.align		8
        /*0008*/ 	.dword	__unnamed_1
	.align		8
        /*0010*/ 	.dword	__unnamed_2
	.align		8
        /*0018*/ 	.dword	_ZN39_INTERNAL_1af03ba0_4_k_cu_bb0a715b_34194cuda3std3__45__cpo5beginE
	.align		8
        /*0020*/ 	.dword	_ZN39_INTERNAL_1af03ba0_4_k_cu_bb0a715b_34194cuda3std3__45__cpo3endE
	.align		8
        /*0028*/ 	.dword	_ZN39_INTERNAL_1af03ba0_4_k_cu_bb0a715b_34194cuda3std3__45__cpo6cbeginE
	.align		8
        /*0030*/ 	.dword	_ZN39_INTERNAL_1af03ba0_4_k_cu_bb0a715b_34194cuda3std3__45__cpo4cendE
	.align		8
        /*0038*/ 	.dword	_ZN39_INTERNAL_1af03ba0_4_k_cu_bb0a715b_34194cuda3std3__441_GLOBAL__N__1af03ba0_4_k_cu_bb0a715b_34196ignoreE
	.align		8
        /*0040*/ 	.dword	_ZN39_INTERNAL_1af03ba0_4_k_cu_bb0a715b_34194cuda3std3__419piecewise_constructE
	.align		8
        /*0048*/ 	.dword	_ZN39_INTERNAL_1af03ba0_4_k_cu_bb0a715b_34194cuda3std3__48in_placeE
	.align		8
        /*0050*/ 	.dword	_ZN39_INTERNAL_1af03ba0_4_k_cu_bb0a715b_34194cuda3std6ranges3__45__cpo4swapE
	.align		8
        /*0058*/ 	.dword	_ZN39_INTERNAL_1af03ba0_4_k_cu_bb0a715b_34194cuda3std6ranges3__45__cpo9iter_moveE
	.align		8
        /*0060*/ 	.dword	_ZN39_INTERNAL_1af03ba0_4_k_cu_bb0a715b_34194cute7productE
	.align		8
        /*0068*/ 	.dword	_ZN39_INTERNAL_1af03ba0_4_k_cu_bb0a715b_34194cute1_E
	.align		8
        /*0070*/ 	.dword	$str$27
	.align		8
        /*0078*/ 	.dword	$str$28
	.align		8
        /*0080*/ 	.dword	$str$29
	.align		8
        /*0088*/ 	.dword	$str$30


//--------------------- .text._ZN7cutlass13device_kernelINS_4conv6kernel13ConvUniversalINS1_16ConvProblemShapeILNS1_8OperatorE0ELi2EEENS1_10collective14CollectiveConvINS1_47MainloopSm100TmaUmmaWarpSpecializedImplicitGemmILS5_0ELi34ELi2ELi1ELi2EN4cute5tupleIJNSA_1CILi1EEESD_SD_EEEEENSB_IJNSC_ILi64EEENSC_ILi128EEENSB_IJNSC_ILi32EEEEEEEEENS_12float_e4m3_tESL_NSA_8TiledMMAINSA_8MMA_AtomIJNSA_10MMA_TraitsINSA_19SM100_MMA_F8F6F4_SSEJSL_SL_fSG_SH_NSA_17integral_constantINSA_4UMMA5MajorELSS_0EEEST_NSQ_INSR_7ScaleInELSU_0EEESV_EEEEEENSA_6LayoutISE_NSB_IJNSC_ILi0EEESZ_SZ_EEEEENSB_IJNSA_10UnderscoreES12_S12_EEEEENS7_6detail27Sm100ImplicitGemmTileTraitsINSA_20SM90_TMA_LOAD_IM2COLENSA_14ComposedLayoutINSA_7SwizzleILi1ELi4ELi3EEENSA_18smem_ptr_flag_bitsILi8EEENSY_INSB_IJNSC_ILi8EEESI_EEENSB_IJSI_SD_EEEEEEEvEENS16_INSA_13SM90_TMA_LOADES1H_vEEEENS_8epilogue10collective18CollectiveEpilogueINS1M_23Sm100TmaWarpSpecializedILi2ELi2ELi32ELb0ELb0EEEJSK_NSB_IJNSY_ISG_SD_EES1R_EEESL_NSB_IJNSB_IJlllEEESD_SZ_EEESL_S1U_NS1M_6fusion15FusionCallbacksIS1Q_NS1V_17LinearCombinationISL_fSL_fLNS_15FloatRoundStyleE2EEESK_S1S_JEEENSA_5SM1004TMEM4LOAD26SM100_TMEM_LOAD_16dp32b32xES17_NS18_INS19_ILi2ELi4ELi3EEES1C_NSY_INSB_IJS1D_SG_EEENSB_IJSG_SD_EEEEEEENSA_39AutoVectorizingCopyWithAssumedAlignmentILi128EEENSA_21SM90_TMA_STORE_IM2COLES29_S2B_S2B_EEEvvEEEEvNT_6ParamsE --------------------------
	.section	.text._ZN7cutlass13device_kernelINS_4conv6kernel13ConvUniversalINS1_16ConvProblemShapeILNS1_8OperatorE0ELi2EEENS1_10collective14CollectiveConvINS1_47MainloopSm100TmaUmmaWarpSpecializedImplicitGemmILS5_0ELi34ELi2ELi1ELi2EN4cute5tupleIJNSA_1CILi1EEESD_SD_EEEEENSB_IJNSC_ILi64EEENSC_ILi128EEENSB_IJNSC_ILi32EEEEEEEEENS_12float_e4m3_tESL_NSA_8TiledMMAINSA_8MMA_AtomIJNSA_10MMA_TraitsINSA_19SM100_MMA_F8F6F4_SSEJSL_SL_fSG_SH_NSA_17integral_constantINSA_4UMMA5MajorELSS_0EEEST_NSQ_INSR_7ScaleInELSU_0EEESV_EEEEEENSA_6LayoutISE_NSB_IJNSC_ILi0EEESZ_SZ_EEEEENSB_IJNSA_10UnderscoreES12_S12_EEEEENS7_6detail27Sm100ImplicitGemmTileTraitsINSA_20SM90_TMA_LOAD_IM2COLENSA_14ComposedLayoutINSA_7SwizzleILi1ELi4ELi3EEENSA_18smem_ptr_flag_bitsILi8EEENSY_INSB_IJNSC_ILi8EEESI_EEENSB_IJSI_SD_EEEEEEEvEENS16_INSA_13SM90_TMA_LOADES1H_vEEEENS_8epilogue10collective18CollectiveEpilogueINS1M_23Sm100TmaWarpSpecializedILi2ELi2ELi32ELb0ELb0EEEJSK_NSB_IJNSY_ISG_SD_EES1R_EEESL_NSB_IJNSB_IJlllEEESD_SZ_EEESL_S1U_NS1M_6fusion15FusionCallbacksIS1Q_NS1V_17LinearCombinationISL_fSL_fLNS_15FloatRoundStyleE2EEESK_S1S_JEEENSA_5SM1004TMEM4LOAD26SM100_TMEM_LOAD_16dp32b32xES17_NS18_INS19_ILi2ELi4ELi3EEES1C_NSY_INSB_IJS1D_SG_EEENSB_IJSG_SD_EEEEEEENSA_39AutoVectorizingCopyWithAssumedAlignmentILi128EEENSA_21SM90_TMA_STORE_IM2COLES29_S2B_S2B_EEEvvEEEEvNT_6ParamsE,"ax",@progbits
	.align	128
.text._ZN7cutlass13device_kernelINS_4conv6kernel13ConvUniversalINS1_16ConvProblemShapeILNS1_8OperatorE0ELi2EEENS1_10collective14CollectiveConvINS1_47MainloopSm100TmaUmmaWarpSpecializedImplicitGemmILS5_0ELi34ELi2ELi1ELi2EN4cute5tupleIJNSA_1CILi1EEESD_SD_EEEEENSB_IJNSC_ILi64EEENSC_ILi128EEENSB_IJNSC_ILi32EEEEEEEEENS_12float_e4m3_tESL_NSA_8TiledMMAINSA_8MMA_AtomIJNSA_10MMA_TraitsINSA_19SM100_MMA_F8F6F4_SSEJSL_SL_fSG_SH_NSA_17integral_constantINSA_4UMMA5MajorELSS_0EEEST_NSQ_INSR_7ScaleInELSU_0EEESV_EEEEEENSA_6LayoutISE_NSB_IJNSC_ILi0EEESZ_SZ_EEEEENSB_IJNSA_10UnderscoreES12_S12_EEEEENS7_6detail27Sm100ImplicitGemmTileTraitsINSA_20SM90_TMA_LOAD_IM2COLENSA_14ComposedLayoutINSA_7SwizzleILi1ELi4ELi3EEENSA_18smem_ptr_flag_bitsILi8EEENSY_INSB_IJNSC_ILi8EEESI_EEENSB_IJSI_SD_EEEEEEEvEENS16_INSA_13SM90_TMA_LOADES1H_vEEEENS_8epilogue10collective18CollectiveEpilogueINS1M_23Sm100TmaWarpSpecializedILi2ELi2ELi32ELb0ELb0EEEJSK_NSB_IJNSY_ISG_SD_EES1R_EEESL_NSB_IJNSB_IJlllEEESD_SZ_EEESL_S1U_NS1M_6fusion15FusionCallbacksIS1Q_NS1V_17LinearCombinationISL_fSL_fLNS_15FloatRoundStyleE2EEESK_S1S_JEEENSA_5SM1004TMEM4LOAD26SM100_TMEM_LOAD_16dp32b32xES17_NS18_INS19_ILi2ELi4ELi3EEES1C_NSY_INSB_IJS1D_SG_EEENSB_IJSG_SD_EEEEEEENSA_39AutoVectorizingCopyWithAssumedAlignmentILi128EEENSA_21SM90_TMA_STORE_IM2COLES29_S2B_S2B_EEEvvEEEEvNT_6ParamsE:
        .type           _ZN7cutlass13device_kernelINS_4conv6kernel13ConvUniversalINS1_16ConvProblemShapeILNS1_8OperatorE0ELi2EEENS1_10collective14CollectiveConvINS1_47MainloopSm100TmaUmmaWarpSpecializedImplicitGemmILS5_0ELi34ELi2ELi1ELi2EN4cute5tupleIJNSA_1CILi1EEESD_SD_EEEEENSB_IJNSC_ILi64EEENSC_ILi128EEENSB_IJNSC_ILi32EEEEEEEEENS_12float_e4m3_tESL_NSA_8TiledMMAINSA_8MMA_AtomIJNSA_10MMA_TraitsINSA_19SM100_MMA_F8F6F4_SSEJSL_SL_fSG_SH_NSA_17integral_constantINSA_4UMMA5MajorELSS_0EEEST_NSQ_INSR_7ScaleInELSU_0EEESV_EEEEEENSA_6LayoutISE_NSB_IJNSC_ILi0EEESZ_SZ_EEEEENSB_IJNSA_10UnderscoreES12_S12_EEEEENS7_6detail27Sm100ImplicitGemmTileTraitsINSA_20SM90_TMA_LOAD_IM2COLENSA_14ComposedLayoutINSA_7SwizzleILi1ELi4ELi3EEENSA_18smem_ptr_flag_bitsILi8EEENSY_INSB_IJNSC_ILi8EEESI_EEENSB_IJSI_SD_EEEEEEEvEENS16_INSA_13SM90_TMA_LOADES1H_vEEEENS_8epilogue10collective18CollectiveEpilogueINS1M_23Sm100TmaWarpSpecializedILi2ELi2ELi32ELb0ELb0EEEJSK_NSB_IJNSY_ISG_SD_EES1R_EEESL_NSB_IJNSB_IJlllEEESD_SZ_EEESL_S1U_NS1M_6fusion15FusionCallbacksIS1Q_NS1V_17LinearCombinationISL_fSL_fLNS_15FloatRoundStyleE2EEESK_S1S_JEEENSA_5SM1004TMEM4LOAD26SM100_TMEM_LOAD_16dp32b32xES17_NS18_INS19_ILi2ELi4ELi3EEES1C_NSY_INSB_IJS1D_SG_EEENSB_IJSG_SD_EEEEEEENSA_39AutoVectorizingCopyWithAssumedAlignmentILi128EEENSA_21SM90_TMA_STORE_IM2COLES29_S2B_S2B_EEEvvEEEEvNT_6ParamsE,@function
        .size           _ZN7cutlass13device_kernelINS_4conv6kernel13ConvUniversalINS1_16ConvProblemShapeILNS1_8OperatorE0ELi2EEENS1_10collective14CollectiveConvINS1_47MainloopSm100TmaUmmaWarpSpecializedImplicitGemmILS5_0ELi34ELi2ELi1ELi2EN4cute5tupleIJNSA_1CILi1EEESD_SD_EEEEENSB_IJNSC_ILi64EEENSC_ILi128EEENSB_IJNSC_ILi32EEEEEEEEENS_12float_e4m3_tESL_NSA_8TiledMMAINSA_8MMA_AtomIJNSA_10MMA_TraitsINSA_19SM100_MMA_F8F6F4_SSEJSL_SL_fSG_SH_NSA_17integral_constantINSA_4UMMA5MajorELSS_0EEEST_NSQ_INSR_7ScaleInELSU_0EEESV_EEEEEENSA_6LayoutISE_NSB_IJNSC_ILi0EEESZ_SZ_EEEEENSB_IJNSA_10UnderscoreES12_S12_EEEEENS7_6detail27Sm100ImplicitGemmTileTraitsINSA_20SM90_TMA_LOAD_IM2COLENSA_14ComposedLayoutINSA_7SwizzleILi1ELi4ELi3EEENSA_18smem_ptr_flag_bitsILi8EEENSY_INSB_IJNSC_ILi8EEESI_EEENSB_IJSI_SD_EEEEEEEvEENS16_INSA_13SM90_TMA_LOADES1H_vEEEENS_8epilogue10collective18CollectiveEpilogueINS1M_23Sm100TmaWarpSpecializedILi2ELi2ELi32ELb0ELb0EEEJSK_NSB_IJNSY_ISG_SD_EES1R_EEESL_NSB_IJNSB_IJlllEEESD_SZ_EEESL_S1U_NS1M_6fusion15FusionCallbacksIS1Q_NS1V_17LinearCombinationISL_fSL_fLNS_15FloatRoundStyleE2EEESK_S1S_JEEENSA_5SM1004TMEM4LOAD26SM100_TMEM_LOAD_16dp32b32xES17_NS18_INS19_ILi2ELi4ELi3EEES1C_NSY_INSB_IJS1D_SG_EEENSB_IJSG_SD_EEEEEEENSA_39AutoVectorizingCopyWithAssumedAlignmentILi128EEENSA_21SM90_TMA_STORE_IM2COLES29_S2B_S2B_EEEvvEEEEvNT_6ParamsE,(.L_x_224 - _ZN7cutlass13device_kernelINS_4conv6kernel13ConvUniversalINS1_16ConvProblemShapeILNS1_8OperatorE0ELi2EEENS1_10collective14CollectiveConvINS1_47MainloopSm100TmaUmmaWarpSpecializedImplicitGemmILS5_0ELi34ELi2ELi1ELi2EN4cute5tupleIJNSA_1CILi1EEESD_SD_EEEEENSB_IJNSC_ILi64EEENSC_ILi128EEENSB_IJNSC_ILi32EEEEEEEEENS_12float_e4m3_tESL_NSA_8TiledMMAINSA_8MMA_AtomIJNSA_10MMA_TraitsINSA_19SM100_MMA_F8F6F4_SSEJSL_SL_fSG_SH_NSA_17integral_constantINSA_4UMMA5MajorELSS_0EEEST_NSQ_INSR_7ScaleInELSU_0EEESV_EEEEEENSA_6LayoutISE_NSB_IJNSC_ILi0EEESZ_SZ_EEEEENSB_IJNSA_10UnderscoreES12_S12_EEEEENS7_6detail27Sm100ImplicitGemmTileTraitsINSA_20SM90_TMA_LOAD_IM2COLENSA_14ComposedLayoutINSA_7SwizzleILi1ELi4ELi3EEENSA_18smem_ptr_flag_bitsILi8EEENSY_INSB_IJNSC_ILi8EEESI_EEENSB_IJSI_SD_EEEEEEEvEENS16_INSA_13SM90_TMA_LOADES1H_vEEEENS_8epilogue10collective18CollectiveEpilogueINS1M_23Sm100TmaWarpSpecializedILi2ELi2ELi32ELb0ELb0EEEJSK_NSB_IJNSY_ISG_SD_EES1R_EEESL_NSB_IJNSB_IJlllEEESD_SZ_EEESL_S1U_NS1M_6fusion15FusionCallbacksIS1Q_NS1V_17LinearCombinationISL_fSL_fLNS_15FloatRoundStyleE2EEESK_S1S_JEEENSA_5SM1004TMEM4LOAD26SM100_TMEM_LOAD_16dp32b32xES17_NS18_INS19_ILi2ELi4ELi3EEES1C_NSY_INSB_IJS1D_SG_EEENSB_IJSG_SD_EEEEEEENSA_39AutoVectorizingCopyWithAssumedAlignmentILi128EEENSA_21SM90_TMA_STORE_IM2COLES29_S2B_S2B_EEEvvEEEEvNT_6ParamsE)
        .other          _ZN7cutlass13device_kernelINS_4conv6kernel13ConvUniversalINS1_16ConvProblemShapeILNS1_8OperatorE0ELi2EEENS1_10collective14CollectiveConvINS1_47MainloopSm100TmaUmmaWarpSpecializedImplicitGemmILS5_0ELi34ELi2ELi1ELi2EN4cute5tupleIJNSA_1CILi1EEESD_SD_EEEEENSB_IJNSC_ILi64EEENSC_ILi128EEENSB_IJNSC_ILi32EEEEEEEEENS_12float_e4m3_tESL_NSA_8TiledMMAINSA_8MMA_AtomIJNSA_10MMA_TraitsINSA_19SM100_MMA_F8F6F4_SSEJSL_SL_fSG_SH_NSA_17integral_constantINSA_4UMMA5MajorELSS_0EEEST_NSQ_INSR_7ScaleInELSU_0EEESV_EEEEEENSA_6LayoutISE_NSB_IJNSC_ILi0EEESZ_SZ_EEEEENSB_IJNSA_10UnderscoreES12_S12_EEEEENS7_6detail27Sm100ImplicitGemmTileTraitsINSA_20SM90_TMA_LOAD_IM2COLENSA_14ComposedLayoutINSA_7SwizzleILi1ELi4ELi3EEENSA_18smem_ptr_flag_bitsILi8EEENSY_INSB_IJNSC_ILi8EEESI_EEENSB_IJSI_SD_EEEEEEEvEENS16_INSA_13SM90_TMA_LOADES1H_vEEEENS_8epilogue10collective18CollectiveEpilogueINS1M_23Sm100TmaWarpSpecializedILi2ELi2ELi32ELb0ELb0EEEJSK_NSB_IJNSY_ISG_SD_EES1R_EEESL_NSB_IJNSB_IJlllEEESD_SZ_EEESL_S1U_NS1M_6fusion15FusionCallbacksIS1Q_NS1V_17LinearCombinationISL_fSL_fLNS_15FloatRoundStyleE2EEESK_S1S_JEEENSA_5SM1004TMEM4LOAD26SM100_TMEM_LOAD_16dp32b32xES17_NS18_INS19_ILi2ELi4ELi3EEES1C_NSY_INSB_IJS1D_SG_EEENSB_IJSG_SD_EEEEEEENSA_39AutoVectorizingCopyWithAssumedAlignmentILi128EEENSA_21SM90_TMA_STORE_IM2COLES29_S2B_S2B_EEEvvEEEEvNT_6ParamsE,@"STO_CUDA_ENTRY STV_DEFAULT"
_ZN7cutlass13device_kernelINS_4conv6kernel13ConvUniversalINS1_16ConvProblemShapeILNS1_8OperatorE0ELi2EEENS1_10collective14CollectiveConvINS1_47MainloopSm100TmaUmmaWarpSpecializedImplicitGemmILS5_0ELi34ELi2ELi1ELi2EN4cute5tupleIJNSA_1CILi1EEESD_SD_EEEEENSB_IJNSC_ILi64EEENSC_ILi128EEENSB_IJNSC_ILi32EEEEEEEEENS_12float_e4m3_tESL_NSA_8TiledMMAINSA_8MMA_AtomIJNSA_10MMA_TraitsINSA_19SM100_MMA_F8F6F4_SSEJSL_SL_fSG_SH_NSA_17integral_constantINSA_4UMMA5MajorELSS_0EEEST_NSQ_INSR_7ScaleInELSU_0EEESV_EEEEEENSA_6LayoutISE_NSB_IJNSC_ILi0EEESZ_SZ_EEEEENSB_IJNSA_10UnderscoreES12_S12_EEEEENS7_6detail27Sm100ImplicitGemmTileTraitsINSA_20SM90_TMA_LOAD_IM2COLENSA_14ComposedLayoutINSA_7SwizzleILi1ELi4ELi3EEENSA_18smem_ptr_flag_bitsILi8EEENSY_INSB_IJNSC_ILi8EEESI_EEENSB_IJSI_SD_EEEEEEEvEENS16_INSA_13SM90_TMA_LOADES1H_vEEEENS_8epilogue10collective18CollectiveEpilogueINS1M_23Sm100TmaWarpSpecializedILi2ELi2ELi32ELb0ELb0EEEJSK_NSB_IJNSY_ISG_SD_EES1R_EEESL_NSB_IJNSB_IJlllEEESD_SZ_EEESL_S1U_NS1M_6fusion15FusionCallbacksIS1Q_NS1V_17LinearCombinationISL_fSL_fLNS_15FloatRoundStyleE2EEESK_S1S_JEEENSA_5SM1004TMEM4LOAD26SM100_TMEM_LOAD_16dp32b32xES17_NS18_INS19_ILi2ELi4ELi3EEES1C_NSY_INSB_IJS1D_SG_EEENSB_IJSG_SD_EEEEEEENSA_39AutoVectorizingCopyWithAssumedAlignmentILi128EEENSA_21SM90_TMA_STORE_IM2COLES29_S2B_S2B_EEEvvEEEEvNT_6ParamsE:
[----:B------:R-:W1:Y:S01]  /*0000*/  LDC R1, c[0x0][0x37c] ;  /* 0x0000df00ff017b82 */ /* 0x000e620000000800 */
[----:B------:R-:W2:Y:S01]  /*0010*/  S2R R111, SR_TID.X ;  /* 0x00000000006f7919 */ /* 0x000ea20000002100 */
[----:B------:R-:W3:Y:S01]  /*0020*/  LDCU.64 UR4, c[0x0][0x890] ;  /* 0x00011200ff0477ac */ /* 0x000ee20008000a00 */
[----:B-1----:R-:W-:Y:S01]  /*0030*/  VIADD R1, R1, 0xfffffff8 ;  /* 0xfffffff801017836 */ /* 0x002fe20000000000 */
[----:B------:R-:W-:Y:S02]  /*0040*/  PRMT R102, RZ, 0x7610, R102 ;  /* 0x00007610ff667816 */ /* 0x000fe40000000066 */
[----:B------:R-:W-:Y:S01]  /*0050*/  ELECT P5, URZ, PT ;  /* 0x0000000000ff782f */ /* 0x000fe200038a0000 */
[----:B------:R-:W1:Y:S01]  /*0060*/  LDCU.64 UR48, c[0x0][0x358] ;  /* 0x00006b00ff3077ac */ /* 0x000e620008000a00 */
[----:B---3--:R-:W-:-:S04]  /*0070*/  UISETP.NE.U32.AND UP0, UPT, UR4, URZ, UPT ;  /* 0x000000ff0400728c */ /* 0x008fc8000bf05070 */
[----:B------:R-:W-:Y:S01]  /*0080*/  UISETP.NE.AND.EX UP0, UPT, UR5, URZ, UPT, UP0 ;  /* 0x000000ff0500728c */ /* 0x000fe2000bf05300 */
[----:B--2---:R-:W-:-:S05]  /*0090*/  SHF.R.U32.HI R113, RZ, 0x5, R111 ;  /* 0x00000005ff717819 */ /* 0x004fca000001166f */
[----:B------:R-:W2:Y:S02]  /*00a0*/  SHFL.IDX PT, R0, R113, RZ, 0x1f ;  /* 0x00001fff71007589 */ /* 0x000ea400000e0000 */
[----:B--2---:R-:W-:Y:S01]  /*00b0*/  R2UR UR8, R0 ;  /* 0x00000000000872ca */ /* 0x004fe200000e0000 */
[----:B-1----:R-:W-:-:S14]  /*00c0*/  BRA.U UP0, `(.L_x_0) ;  /* 0x00000001002c7547 */ /* 0x002fdc000b800000 */
[----:B------:R-:W1:Y:S02]  /*00d0*/  LDCU.64 UR6, c[0x0][0x888] ;  /* 0x00011100ff0677ac */ /* 0x000e640008000a00 */
[----:B-1----:R-:W-:-:S04]  /*00e0*/  UISETP.NE.U32.AND UP0, UPT, UR6, URZ, UPT ;  /* 0x000000ff0600728c */ /* 0x002fc8000bf05070 */
[----:B------:R-:W-:-:S09]  /*00f0*/  UISETP.NE.AND.EX UP0, UPT, UR7, URZ, UPT, UP0 ;  /* 0x000000ff0700728c */ /* 0x000fd2000bf05300 */
[----:B------:R-:W-:Y:S05]  /*0100*/  BRA.U !UP0, `(.L_x_1) ;  /* 0x0000000108107547 */ /* 0x000fea000b800000 */
[----:B------:R-:W1:Y:S02]  /*0110*/  LDC.64 R2, c[0x0][0x888] ;  /* 0x00022200ff027b82 */ /* 0x000e640000000a00 */
[----:B-1----:R1:W5:Y:S01]  /*0120*/  LDG.E R49, desc[UR48][R2.64] ;  /* 0x0000003002317981 */ /* 0x002362000c1e1900 */
[----:B------:R-:W-:Y:S01]  /*0130*/  HFMA2 R102, -RZ, RZ, 0, 5.9604644775390625e-08 ;  /* 0x00000001ff667431 */ /* 0x000fe200000001ff */
[----:B------:R-:W-:Y:S05]  /*0140*/  BRA `(.L_x_0) ;  /* 0x00000000000c7947 */ /* 0x000fea0003800000 */
.L_x_1:
[----:B------:R-:W1:Y:S01]  /*0150*/  LDCU UR6, c[0x0][0x880] ;  /* 0x00011000ff0677ac */ /* 0x000e620008000800 */
[----:B------:R-:W-:Y:S01]  /*0160*/  HFMA2 R102, -RZ, RZ, 0, 5.9604644775390625e-08 ;  /* 0x00000001ff667431 */ /* 0x000fe200000001ff */
[----:B-1----:R-:W-:-:S07]  /*0170*/  MOV R49, UR6 ;  /* 0x0000000600317c02 */ /* 0x002fce0008000f00 */
.L_x_0:
[----:B------:R-:W2:Y:S02]  /*0180*/  LDCU.64 UR6, c[0x0][0x8b0] ;  /* 0x00011600ff0677ac */ /* 0x000ea40008000a00 */
[----:B--2---:R-:W-:-:S04]  /*0190*/  UISETP.NE.U32.AND UP0, UPT, UR6, URZ, UPT ;  /* 0x000000ff0600728c */ /* 0x004fc8000bf05070 */
[----:B------:R-:W-:-:S09]  /*01a0*/  UISETP.NE.AND.EX UP0, UPT, UR7, URZ, UPT, UP0 ;  /* 0x000000ff0700728c */ /* 0x000fd2000bf05300 */
[----:B------:R-:W-:Y:S05]  /*01b0*/  BRA.U UP0, `(.L_x_2) ;  /* 0x0000000100247547 */ /* 0x000fea000b800000 */
[----:B------:R-:W2:Y:S02]  /*01c0*/  LDCU.64 UR6, c[0x0][0x8a8] ;  /* 0x00011500ff0677ac */ /* 0x000ea40008000a00 */
[----:B--2---:R-:W-:-:S04]  /*01d0*/  UISETP.NE.U32.AND UP0, UPT, UR6, URZ, UPT ;  /* 0x000000ff0600728c */ /* 0x004fc8000bf05070 */
[----:B------:R-:W-:-:S09]  /*01e0*/  UISETP.NE.AND.EX UP0, UPT, UR7, URZ, UPT, UP0 ;  /* 0x000000ff0700728c */ /* 0x000fd2000bf05300 */
[----:B------:R-:W-:Y:S05]  /*01f0*/  BRA.U !UP0, `(.L_x_3) ;  /* 0x00000001080c7547 */ /* 0x000fea000b800000 */
[----:B-1----:R-:W1:Y:S02]  /*0200*/  LDC.64 R2, c[0x0][0x8a8] ;  /* 0x00022a00ff027b82 */ /* 0x002e640000000a00 */
[----:B-1----:R2:W5:Y:S01]  /*0210*/  LDG.E R47, desc[UR48][R2.64] ;  /* 0x00000030022f7981 */ /* 0x002562000c1e1900 */
[----:B------:R-:W-:Y:S05]  /*0220*/  BRA `(.L_x_2) ;  /* 0x0000000000087947 */ /* 0x000fea0003800000 */
.L_x_3:
[----:B------:R-:W2:Y:S02]  /*0230*/  LDCU UR6, c[0x0][0x8a0] ;  /* 0x00011400ff0677ac */ /* 0x000ea40008000800 */
[----:B--2---:R-:W-:Y:S02]  /*0240*/  MOV R47, UR6 ;  /* 0x00000006002f7c02 */ /* 0x004fe40008000f00 */
.L_x_2:
[----:B------:R-:W-:Y:S01]  /*0250*/  IMAD.U32 R0, RZ, RZ, UR8 ;  /* 0x00000008ff007e24 */ /* 0x000fe2000f8e00ff */
[----:B------:R-:W-:Y:S04]  /*0260*/  BSSY.RECONVERGENT B0, `(.L_x_4) ;  /* 0x000000c000007945 */ /* 0x000fe80003800200 */
[C---:B------:R-:W-:Y:S02]  /*0270*/  ISETP.NE.OR P1, PT, R0.reuse, 0x1, !P5 ;  /* 0x000000010000780c */ /* 0x040fe40006f25670 */
[----:B------:R-:W-:-:S11]  /*0280*/  ISETP.NE.OR P0, PT, R0, 0x3, !P5 ;  /* 0x000000030000780c */ /* 0x000fd60006f05670 */
[----:B------:R-:W-:Y:S05]  /*0290*/  @P1 BRA `(.L_x_5) ;  /* 0x0000000000201947 */ /* 0x000fea0003800000 */
[----:B------:R-:W3:Y:S02]  /*02a0*/  LDCU.64 UR6, c[0x0][0x348] ;  /* 0x00006900ff0677ac */ /* 0x000ee40008000a00 */
[----:B---3--:R-:W-:Y:S02]  /*02b0*/  UIADD3 UR10, UP1, UPT, UR6, 0x80, URZ ;  /* 0x00000080060a7890 */ /* 0x008fe4000ff3e0ff */
[----:B------:R-:W-:Y:S02]  /*02c0*/  UIADD3 UR6, UP0, UPT, UR6, 0x180, URZ ;  /* 0x0000018006067890 */ /* 0x000fe4000ff1e0ff */
[----:B------:R-:W-:Y:S02]  /*02d0*/  UIADD3.X UR11, UPT, UPT, URZ, UR7, URZ, UP1, !UPT ;  /* 0x00000007ff0b7290 */ /* 0x000fe40008ffe4ff */
[----:B------:R-:W-:-:S07]  /*02e0*/  UIADD3.X UR7, UPT, UPT, URZ, UR7, URZ, UP0, !UPT ;  /* 0x00000007ff077290 */ /* 0x000fce00087fe4ff */
[----:B------:R3:W-:Y:S02]  /*02f0*/  UTMACCTL.PF [UR10] ;  /* 0x000000000a0079b9 */ /* 0x0007e40008040000 */
[----:B------:R3:W-:Y:S02]  /*0300*/  UTMACCTL.PF [UR6] ;  /* 0x00000000060079b9 */ /* 0x0007e40008040000 */
[----:B---3--:R-:W-:Y:S01]  /*0310*/  NOP ;  /* 0x0000000000007918 */ /* 0x008fe20000000000 */
.L_x_5:
[----:B------:R-:W-:Y:S05]  /*0320*/  BSYNC.RECONVERGENT B0 ;  /* 0x0000000000007941 */ /* 0x000fea0003800200 */
.L_x_4:
[----:B------:R-:W-:Y:S04]  /*0330*/  BSSY.RECONVERGENT B0, `(.L_x_6) ;  /* 0x000000a000007945 */ /* 0x000fe80003800200 */
        /* <DEDUP_REMOVED lines=9> */
.L_x_7:
[----:B------:R-:W-:Y:S05]  /*03d0*/  BSYNC.RECONVERGENT B0 ;  /* 0x0000000000007941 */ /* 0x000fea0003800200 */
.L_x_6:
[----:B------:R-:W3:Y:S01]  /*03e0*/  LDCU.64 UR6, c[0x0][0x888] ;  /* 0x00011100ff0677ac */ /* 0x000ee20008000a00 */
[----:B------:R-:W-:Y:S02]  /*03f0*/  UISETP.EQ.U32.AND UP1, UPT, UR4, URZ, UPT ;  /* 0x000000ff0400728c */ /* 0x000fe4000bf22070 */
[----:B------:R-:W-:Y:S02]  /*0400*/  UPLOP3.LUT UP2, UPT, UPT, UPT, UPT, 0x80, 0x8 ;  /* 0x000000000008789c */ /* 0x000fe40003f4f070 */
[----:B---3--:R-:W-:-:S04]  /*0410*/  UISETP.NE.U32.AND UP0, UPT, UR6, URZ, UPT ;  /* 0x000000ff0600728c */ /* 0x008fc8000bf05070 */
[----:B------:R-:W-:-:S04]  /*0420*/  UISETP.NE.AND.EX UP0, UPT, UR7, URZ, UPT, UP0 ;  /* 0x000000ff0700728c */ /* 0x000fc8000bf05300 */
[----:B------:R-:W-:-:S04]  /*0430*/  UISETP.EQ.OR.EX UP3, UPT, UR5, URZ, !UP0, UP1 ;  /* 0x000000ff0500728c */ /* 0x000fc8000c762710 */
[----:B------:R-:W-:-:S05]  /*0440*/  UP2UR UR53, UPR, URZ, 0x8 ;  /* 0x00000008ff357883 */ /* 0x000fca0008000000 */
[----:B------:R-:W-:Y:S07]  /*0450*/  BRA.U !UP3, `(.L_x_8) ;  /* 0x000000010b207547 */ /* 0x000fee000b800000 */
[----:B------:R-:W-:Y:S01]  /*0460*/  UISETP.NE.U32.AND UP2, UPT, UR4, URZ, UPT ;  /* 0x000000ff0400728c */ /* 0x000fe2000bf45070 */
[----:B-----5:R-:W-:Y:S01]  /*0470*/  FSETP.NEU.AND P0, PT, R49, RZ, PT ;  /* 0x000000ff3100720b */ /* 0x020fe20003f0d000 */
[----:B------:R-:W-:Y:S02]  /*0480*/  USEL UR4, URZ, 0xffffffff, UP0 ;  /* 0xffffffffff047887 */ /* 0x000fe40008000000 */
[----:B------:R-:W-:-:S10]  /*0490*/  UISETP.NE.AND.EX UP2, UPT, UR5, URZ, UPT, UP2 ;  /* 0x000000ff0500728c */ /* 0x000fd4000bf45320 */
[----:B------:R-:W-:Y:S01]  /*04a0*/  VOTEU.ANY UP1, P0 ;  /* 0x0000000000ff7886 */ /* 0x000fe20000020100 */
[----:B------:R-:W-:-:S04]  /*04b0*/  @!UP2 USEL UR4, URZ, 0xffffffff, UP1 ;  /* 0xffffffffff04a887 */ /* 0x000fc80008800000 */
[----:B------:R-:W-:-:S04]  /*04c0*/  ULOP3.LUT UR4, UR4, 0x1, URZ, 0xc0, !UPT ;  /* 0x0000000104047892 */ /* 0x000fc8000f8ec0ff */
[----:B------:R-:W-:-:S11]  /*04d0*/  UISETP.NE.U32.AND UP2, UPT, UR4, 0x1, UPT ;  /* 0x000000010400788c */ /* 0x000fd6000bf45070 */
.L_x_8:
[----:B-12---:R-:W1:Y:S01]  /*04e0*/  SHFL.IDX PT, R2, R113, RZ, 0x1f ;  /* 0x00001fff71027589 */ /* 0x006e6200000e0000 */
[----:B------:R-:W-:-:S04]  /*04f0*/  UISETP.NE.AND UP1, UPT, UR8, 0x2, UPT ;  /* 0x000000020800788c */ /* 0x000fc8000bf25270 */
[----:B------:R-:W-:Y:S01]  /*0500*/  USEL UR6, URZ, 0x1, UP1 ;  /* 0x00000001ff067887 */ /* 0x000fe20008800000 */
[----:B-1----:R-:W-:-:S13]  /*0510*/  ISETP.NE.AND P0, PT, R2, RZ, PT ;  /* 0x000000ff0200720c */ /* 0x002fda0003f05270 */
[----:B------:R-:W-:Y:S05]  /*0520*/  @P0 BRA `(.L_x_9) ;  /* 0x0000000400440947 */ /* 0x000fea0003800000 */
[----:B------:R-:W-:Y:S01]  /*0530*/  ELECT P0, URZ, PT ;  /* 0x0000000000ff782f */ /* 0x000fe20003800000 */
[----:B------:R-:W-:-:S12]  /*0540*/  BSSY.RECONVERGENT B0, `(.L_x_9) ;  /* 0x000004f000007945 */ /* 0x000fd80003800200 */
[----:B------:R-:W-:Y:S05]  /*0550*/  @!P0 BRA `(.L_x_10) ;  /* 0x0000000400348947 */ /* 0x000fea0003800000 */
[----:B------:R-:W1:Y:S01]  /*0560*/  S2UR UR5, SR_CgaCtaId ;  /* 0x00000000000579c3 */ /* 0x000e620000008800 */
[----:B------:R-:W-:Y:S01]  /*0570*/  UMOV UR7, 0x400 ;  /* 0x0000040000077882 */ /* 0x000fe20000000000 */
[----:B------:R-:W-:Y:S02]  /*0580*/  UMOV UR4, 0x1 ;  /* 0x0000000100047882 */ /* 0x000fe40000000000 */
[----:B------:R-:W-:-:S04]  /*0590*/  UIADD3 UR10, UPT, UPT, -UR4, 0x100000, URZ ;  /* 0x00100000040a7890 */ /* 0x000fc8000fffe1ff */
[----:B------:R-:W-:Y:S02]  /*05a0*/  USHF.L.U32 UR11, UR10, 0xb, URZ ;  /* 0x0000000b0a0b7899 */ /* 0x000fe400080006ff */
[----:B------:R-:W-:Y:S02]  /*05b0*/  USHF.L.U32 UR10, UR10, 0x1, URZ ;  /* 0x000000010a0a7899 */ /* 0x000fe400080006ff */
[----:B-1----:R-:W-:Y:S01]  /*05c0*/  ULEA UR5, UR5, UR7, 0x18 ;  /* 0x0000000705057291 */ /* 0x002fe2000f8ec0ff */
[----:B------:R-:W1:Y:S11]  /*05d0*/  FENCE.VIEW.ASYNC.S ;  /* 0x00000000000073c6 */ /* 0x000e760000000000 */
[----:B-1----:R1:W2:Y:S01]  /*05e0*/  SYNCS.EXCH.64 URZ, [UR5], UR10 ;  /* 0x0000000a05ff75b2 */ /* 0x0022a20008000100 */
[----:B------:R1:W3:Y:S01]  /*05f0*/  SYNCS.EXCH.64 URZ, [UR5+0x110], UR10 ;  /* 0x0001100a05ff75b2 */ /* 0x0002e20008000100 */
[----:B------:R1:W4:Y:S01]  /*0600*/  SYNCS.EXCH.64 URZ, [UR5+0x8], UR10 ;  /* 0x0000080a05ff75b2 */ /* 0x0003220008000100 */
[----:B------:R1:W1:Y:S01]  /*0610*/  SYNCS.EXCH.64 URZ, [UR5+0x118], UR10 ;  /* 0x0001180a05ff75b2 */ /* 0x0002620008000100 */
        /* <DEDUP_REMOVED lines=64> */
[----:B--234-:R-:W-:Y:S01]  /*0a20*/  NOP ;  /* 0x0000000000007918 */ /* 0x01cfe20000000000 */
.L_x_10:
[----:B-1----:R-:W-:Y:S05]  /*0a30*/  BSYNC.RECONVERGENT B0 ;  /* 0x0000000000007941 */ /* 0x002fea0003800200 */
.L_x_9:
[----:B------:R-:W1:Y:S01]  /*0a40*/  SHFL.IDX PT, R2, R113, RZ, 0x1f ;  /* 0x00001fff71027589 */ /* 0x000e6200000e0000 */
[----:B------:R-:W-:Y:S01]  /*0a50*/  NOP ;  /* 0x0000000000007918 */ /* 0x000fe20000000000 */
[----:B-1----:R-:W-:-:S13]  /*0a60*/  ISETP.NE.AND P0, PT, R2, 0x1, PT ;  /* 0x000000010200780c */ /* 0x002fda0003f05270 */
[----:B------:R-:W-:Y:S05]  /*0a70*/  @P0 BRA `(.L_x_11) ;  /* 0x0000000000480947 */ /* 0x000fea0003800000 */
[----:B------:R-:W1:Y:S01]  /*0a80*/  S2UR UR7, SR_CgaCtaId ;  /* 0x00000000000779c3 */ /* 0x000e620000008800 */
[----:B------:R-:W-:Y:S01]  /*0a90*/  UMOV UR9, 0x400 ;  /* 0x0000040000097882 */ /* 0x000fe20000000000 */
[----:B------:R-:W-:Y:S01]  /*0aa0*/  UMOV UR5, 0x20 ;  /* 0x0000002000057882 */ /* 0x000fe20000000000 */
[----:B------:R-:W-:Y:S01]  /*0ab0*/  UMOV UR4, 0x80 ;  /* 0x0000008000047882 */ /* 0x000fe20000000000 */
[----:B------:R-:W-:-:S04]  /*0ac0*/  UIADD3 UR10, UPT, UPT, -UR5, 0x100000, URZ ;  /* 0x00100000050a7890 */ /* 0x000fc8000fffe1ff */
[----:B------:R-:W-:Y:S02]  /*0ad0*/  USHF.L.U32 UR11, UR10, 0xb, URZ ;  /* 0x0000000b0a0b7899 */ /* 0x000fe400080006ff */
[----:B------:R-:W-:Y:S02]  /*0ae0*/  USHF.L.U32 UR10, UR10, 0x1, URZ ;  /* 0x000000010a0a7899 */ /* 0x000fe400080006ff */
[----:B------:R-:W-:-:S04]  /*0af0*/  UIADD3 UR4, UPT, UPT, -UR4, 0x100000, URZ ;  /* 0x0010000004047890 */ /* 0x000fc8000fffe1ff */
[----:B------:R-:W-:Y:S02]  /*0b00*/  USHF.L.U32 UR5, UR4, 0xb, URZ ;  /* 0x0000000b04057899 */ /* 0x000fe400080006ff */
[----:B------:R-:W-:Y:S01]  /*0b10*/  USHF.L.U32 UR4, UR4, 0x1, URZ ;  /* 0x0000000104047899 */ /* 0x000fe200080006ff */
[----:B------:R-:W-:Y:S01]  /*0b20*/  ELECT P0, URZ, PT ;  /* 0x0000000000ff782f */ /* 0x000fe20003800000 */
[----:B-1----:R-:W-:Y:S01]  /*0b30*/  ULEA UR7, UR7, UR9, 0x18 ;  /* 0x0000000907077291 */ /* 0x002fe2000f8ec0ff */
[----:B------:R-:W1:Y:S11]  /*0b40*/  FENCE.VIEW.ASYNC.S ;  /* 0x00000000000073c6 */ /* 0x000e760000000000 */
[----:B-1----:R1:W2:Y:S01]  /*0b50*/  SYNCS.EXCH.64 URZ, [UR7+0x220], UR10 ;  /* 0x0002200a07ff75b2 */ /* 0x0022a20008000100 */
[----:B------:R1:W3:Y:S01]  /*0b60*/  SYNCS.EXCH.64 URZ, [UR7+0x230], UR4 ;  /* 0x0002300407ff75b2 */ /* 0x0002e20008000100 */
[----:B------:R1:W4:Y:S01]  /*0b70*/  SYNCS.EXCH.64 URZ, [UR7+0x228], UR10 ;  /* 0x0002280a07ff75b2 */ /* 0x0003220008000100 */
[----:B------:R1:W1:Y:S01]  /*0b80*/  SYNCS.EXCH.64 URZ, [UR7+0x238], UR4 ;  /* 0x0002380407ff75b2 */ /* 0x0002620008000100 */
[----:B------:R-:W-:Y:S01]  /*0b90*/  NOP ;  /* 0x0000000000007918 */ /* 0x000fe20000000000 */
.L_x_11:
[----:B------:R-:W2:Y:S01]  /*0ba0*/  SHFL.IDX PT, R2, R113, RZ, 0x1f ;  /* 0x00001fff71027589 */ /* 0x000ea200000e0000 */
[----:B------:R-:W-:Y:S01]  /*0bb0*/  NOP ;  /* 0x0000000000007918 */ /* 0x000fe20000000000 */
[----:B--2---:R-:W-:-:S13]  /*0bc0*/  ISETP.NE.AND P0, PT, R2, 0x3, PT ;  /* 0x000000030200780c */ /* 0x004fda0003f05270 */
[----:B------:R-:W-:Y:S05]  /*0bd0*/  @P0 BRA `(.L_x_12) ;  /* 0x0000000000300947 */ /* 0x000fea0003800000 */
[----:B-1----:R-:W1:Y:S01]  /*0be0*/  S2UR UR5, SR_CgaCtaId ;  /* 0x00000000000579c3 */ /* 0x002e620000008800 */
[----:B------:R-:W-:Y:S01]  /*0bf0*/  UMOV UR7, 0x400 ;  /* 0x0000040000077882 */ /* 0x000fe20000000000 */
[----:B------:R-:W-:Y:S01]  /*0c00*/  UMOV UR4, 0x20 ;  /* 0x0000002000047882 */ /* 0x000fe20000000000 */
[----:B------:R-:W-:Y:S01]  /*0c10*/  ELECT P0, URZ, PT ;  /* 0x0000000000ff782f */ /* 0x000fe20003800000 */
[----:B------:R-:W-:-:S04]  /*0c20*/  UIADD3 UR10, UPT, UPT, -UR4, 0x100000, URZ ;  /* 0x00100000040a7890 */ /* 0x000fc8000fffe1ff */
[----:B------:R-:W-:Y:S02]  /*0c30*/  USHF.L.U32 UR11, UR10, 0xb, URZ ;  /* 0x0000000b0a0b7899 */ /* 0x000fe400080006ff */
[----:B------:R-:W-:Y:S02]  /*0c40*/  USHF.L.U32 UR10, UR10, 0x1, URZ ;  /* 0x000000010a0a7899 */ /* 0x000fe400080006ff */
[----:B-1----:R-:W-:Y:S01]  /*0c50*/  ULEA UR5, UR5, UR7, 0x18 ;  /* 0x0000000705057291 */ /* 0x002fe2000f8ec0ff */
[----:B------:R-:W1:Y:S11]  /*0c60*/  FENCE.VIEW.ASYNC.S ;  /* 0x00000000000073c6 */ /* 0x000e760000000000 */
[----:B-1----:R2:W1:Y:S01]  /*0c70*/  SYNCS.EXCH.64 URZ, [UR5+0x240], UR10 ;  /* 0x0002400a05ff75b2 */ /* 0x0024620008000100 */
[----:B------:R2:W1:Y:S02]  /*0c80*/  SYNCS.EXCH.64 URZ, [UR5+0x248], UR10 ;  /* 0x0002480a05ff75b2 */ /* 0x0004640008000100 */
[----:B--2---:R-:W-:Y:S01]  /*0c90*/  NOP ;  /* 0x0000000000007918 */ /* 0x004fe20000000000 */
.L_x_12:
[----:B------:R-:W2:Y:S01]  /*0ca0*/  SHFL.IDX PT, R2, R113, RZ, 0x1f ;  /* 0x00001fff71027589 */ /* 0x000ea200000e0000 */
[----:B------:R-:W-:Y:S01]  /*0cb0*/  NOP ;  /* 0x0000000000007918 */ /* 0x000fe20000000000 */
[----:B--2---:R-:W-:-:S13]  /*0cc0*/  ISETP.NE.AND P0, PT, R2, 0x4, PT ;  /* 0x000000040200780c */ /* 0x004fda0003f05270 */
[----:B------:R-:W-:Y:S05]  /*0cd0*/  @P0 BRA `(.L_x_13) ;  /* 0x0000000000440947 */ /* 0x000fea0003800000 */
[----:B-1----:R-:W1:Y:S01]  /*0ce0*/  S2UR UR5, SR_CgaCtaId ;  /* 0x00000000000579c3 */ /* 0x002e620000008800 */
[----:B------:R-:W-:Y:S01]  /*0cf0*/  UMOV UR9, 0x100 ;  /* 0x0000010000097882 */ /* 0x000fe20000000000 */
[----:B------:R-:W-:Y:S01]  /*0d00*/  UMOV UR7, 0x400 ;  /* 0x0000040000077882 */ /* 0x000fe20000000000 */
[----:B------:R-:W-:Y:S01]  /*0d10*/  USEL UR9, UR9, 0xe0, UP2 ;  /* 0x000000e009097887 */ /* 0x000fe20009000000 */
[----:B------:R-:W-:Y:S01]  /*0d20*/  UMOV UR4, 0x1 ;  /* 0x0000000100047882 */ /* 0x000fe20000000000 */
[----:B------:R-:W-:Y:S01]  /*0d30*/  ELECT P0, URZ, PT ;  /* 0x0000000000ff782f */ /* 0x000fe20003800000 */
[----:B------:R-:W-:-:S04]  /*0d40*/  UIADD3 UR10, UPT, UPT, -UR4, 0x100000, URZ ;  /* 0x00100000040a7890 */ /* 0x000fc8000fffe1ff */
[----:B------:R-:W-:Y:S02]  /*0d50*/  USHF.L.U32 UR11, UR10, 0xb, URZ ;  /* 0x0000000b0a0b7899 */ /* 0x000fe400080006ff */
[----:B------:R-:W-:Y:S02]  /*0d60*/  USHF.L.U32 UR10, UR10, 0x1, URZ ;  /* 0x000000010a0a7899 */ /* 0x000fe400080006ff */
        /* <DEDUP_REMOVED lines=8> */
.L_x_13:
[----:B------:R-:W2:Y:S01]  /*0df0*/  SHFL.IDX PT, R2, R113, RZ, 0x1f ;  /* 0x00001fff71027589 */ /* 0x000ea200000e0000 */
[----:B------:R-:W-:Y:S01]  /*0e00*/  NOP ;  /* 0x0000000000007918 */ /* 0x000fe20000000000 */
[----:B--2---:R-:W-:-:S13]  /*0e10*/  ISETP.NE.AND P0, PT, R2, 0x5, PT ;  /* 0x000000050200780c */ /* 0x004fda0003f05270 */
[----:B------:R-:W-:Y:S05]  /*0e20*/  @P0 BRA `(.L_x_14) ;  /* 0x0000000000480947 */ /* 0x000fea0003800000 */
[----:B-1----:R-:W1:Y:S01]  /*0e30*/  S2UR UR7, SR_CgaCtaId ;  /* 0x00000000000779c3 */ /* 0x002e620000008800 */
        /* <DEDUP_REMOVED lines=12> */
[----:B-1----:R2:W1:Y:S01]  /*0f00*/  SYNCS.EXCH.64 URZ, [UR7+0x260], UR10 ;  /* 0x0002600a07ff75b2 */ /* 0x0024620008000100 */
[----:B------:R2:W1:Y:S01]  /*0f10*/  SYNCS.EXCH.64 URZ, [UR7+0x270], UR4 ;  /* 0x0002700407ff75b2 */ /* 0x0004620008000100 */
[----:B------:R2:W1:Y:S01]  /*0f20*/  SYNCS.EXCH.64 URZ, [UR7+0x268], UR10 ;  /* 0x0002680a07ff75b2 */ /* 0x0004620008000100 */
[----:B------:R2:W1:Y:S02]  /*0f30*/  SYNCS.EXCH.64 URZ, [UR7+0x278], UR4 ;  /* 0x0002780407ff75b2 */ /* 0x0004640008000100 */
[----:B--2---:R-:W-:Y:S01]  /*0f40*/  NOP ;  /* 0x0000000000007918 */ /* 0x004fe20000000000 */
.L_x_14:
[----:B-1----:R-:W1:Y:S01]  /*0f50*/  S2UR UR5, SR_CTAID.X ;  /* 0x00000000000579c3 */ /* 0x002e620000002500 */
[----:B------:R-:W-:-:S05]  /*0f60*/  CS2R.32 R101, SR_CgaSize ;  /* 0x0000000000657805 */ /* 0x000fca0000008a00 */
[----:B------:R-:W-:-:S05]  /*0f70*/  IMAD R101, R101, -0xa0, RZ ;  /* 0xffffff6065657824 */ /* 0x000fca00078e02ff */
[----:B------:R-:W-:-:S14]  /*0f80*/  R2UR UR9, R101 ;  /* 0x00000000650972ca */ /* 0x000fdc00000e0000 */
[----:B------:R-:W2:Y:S01]  /*0f90*/  LDCU UR9, c[0x0][UR9+0x2b0] ;  /* 0x00005600090977ac */ /* 0x000ea20008000800 */
[----:B------:R-:W-:Y:S01]  /*0fa0*/  NOP ;  /* 0x0000000000007918 */ /* 0x000fe20000000000 */
[----:B------:R-:W-:-:S05]  /*0fb0*/  CS2R.32 R101, SR_CgaSize ;  /* 0x0000000000657805 */ /* 0x000fca0000008a00 */
[----:B------:R-:W-:-:S05]  /*0fc0*/  IMAD R101, R101, -0xa0, RZ ;  /* 0xffffff6065657824 */ /* 0x000fca00078e02ff */
[----:B------:R-:W-:-:S14]  /*0fd0*/  R2UR UR7, R101 ;  /* 0x00000000650772ca */ /* 0x000fdc00000e0000 */
[----:B------:R-:W3:Y:S01]  /*0fe0*/  LDCU UR7, c[0x0][UR7+0x2b4] ;  /* 0x00005680070777ac */ /* 0x000ee20008000800 */
[----:B------:R-:W4:Y:S08]  /*0ff0*/  S2UR UR4, SR_CTAID.Y ;  /* 0x00000000000479c3 */ /* 0x000f300000002600 */
[----:B------:R-:W3:Y:S01]  /*1000*/  LDC R10, c[0x0][0xb24] ;  /* 0x0002c900ff0a7b82 */ /* 0x000ee20000000800 */
[----:B-1----:R-:W-:-:S02]  /*1010*/  I2FP.F32.U32 R101, UR5 ;  /* 0x0000000500657c45 */ /* 0x002fc40008201000 */
[----:B------:R-:W-:-:S05]  /*1020*/  CS2R.32 R3, SR_CgaSize ;  /* 0x0000000000037805 */ /* 0x000fca0000008a00 */
[----:B------:R-:W-:-:S06]  /*1030*/  IMAD R3, R3, -0xa0, RZ ;  /* 0xffffff6003037824 */ /* 0x000fcc00078e02ff */
[----:B------:R-:W1:Y:S01]  /*1040*/  LDC R3, c[0x0][R3+0x2a0] ;  /* 0x0000a80003037b82 */ /* 0x000e620000000800 */
[----:B------:R-:W-:Y:S01]  /*1050*/  MOV R17, UR5 ;  /* 0x0000000500117c02 */ /* 0x000fe20008000f00 */
[----:B--2---:R-:W-:Y:S01]  /*1060*/  FMUL R101, R101, UR9 ;  /* 0x0000000965657c20 */ /* 0x004fe20008400000 */
[----:B----4-:R-:W-:Y:S02]  /*1070*/  I2FP.F32.U32 R100, UR4 ;  /* 0x0000000400647c45 */ /* 0x010fe40008201000 */
[----:B------:R-:W-:-:S05]  /*1080*/  CS2R.32 R2, SR_CgaSize ;  /* 0x0000000000027805 */ /* 0x000fca0000008a00 */
[----:B------:R-:W-:-:S06]  /*1090*/  IMAD R2, R2, -0xa0, RZ ;  /* 0xffffff6002027824 */ /* 0x000fcc00078e02ff */
[----:B------:R-:W2:Y:S01]  /*10a0*/  LDC R2, c[0x0][R2+0x2a4] ;  /* 0x0000a90002027b82 */ /* 0x000ea20000000800 */
[----:B------:R-:W-:Y:S01]  /*10b0*/  MOV R14, UR4 ;  /* 0x00000004000e7c02 */ /* 0x000fe20008000f00 */
[----:B------:R-:W4:Y:S01]  /*10c0*/  F2I.U32.TRUNC.NTZ R101, R101 ;  /* 0x0000006500657305 */ /* 0x000f22000020f000 */
[----:B---3--:R-:W-:-:S05]  /*10d0*/  FMUL R100, R100, UR7 ;  /* 0x0000000764647c20 */ /* 0x008fca0008400000 */
[----:B------:R-:W-:Y:S01]  /*10e0*/  BAR.SYNC.DEFER_BLOCKING 0x0 ;  /* 0x0000000000007b1d */ /* 0x000fe20000010000 */
[----:B------:R-:W-:-:S05]  /*10f0*/  ISETP.GE.AND P0, PT, R10, 0x1, PT ;  /* 0x000000010a00780c */ /* 0x000fca0003f06270 */
[----:B------:R-:W3:Y:S02]  /*1100*/  F2I.U32.TRUNC.NTZ R100, R100 ;  /* 0x0000006400647305 */ /* 0x000ee4000020f000 */
[----:B------:R-:W2:Y:S01]  /*1110*/  S2UR UR56, SR_CTAID.Z ;  /* 0x00000000003879c3 */ /* 0x000ea20000002700 */
[----:B----4-:R-:W-:-:S05]  /*1120*/  IADD3 R101, PT, PT, -R101, RZ, RZ ;  /* 0x000000ff65657210 */ /* 0x010fca0007ffe1ff */
[----:B-1----:R-:W-:Y:S01]  /*1130*/  IMAD R101, R3, R101, UR5 ;  /* 0x0000000503657e24 */ /* 0x002fe2000f8e0265 */
[----:B---3--:R-:W-:-:S05]  /*1140*/  IADD3 R100, PT, PT, -R100, RZ, RZ ;  /* 0x000000ff64647210 */ /* 0x008fca0007ffe1ff */
[----:B--2---:R-:W-:Y:S01]  /*1150*/  IMAD R100, R2, R100, UR4 ;  /* 0x0000000402647e24 */ /* 0x004fe2000f8e0264 */
[----:B------:R-:W-:Y:S06]  /*1160*/  @!P0 BRA `(.L_x_15) ;  /* 0x0000000000b88947 */ /* 0x000fec0003800000 */
[----:B------:R-:W1:Y:S01]  /*1170*/  LDC.64 R4, c[0x0][0xb18] ;  /* 0x0002c600ff047b82 */ /* 0x000e620000000a00 */
[----:B------:R-:W-:-:S07]  /*1180*/  ISETP.NE.AND P0, PT, R10, 0x1, PT ;  /* 0x000000010a00780c */ /* 0x000fce0003f05270 */
[----:B------:R-:W2:Y:S08]  /*1190*/  LDC R9, c[0x0][0xb0c] ;  /* 0x0002c300ff097b82 */ /* 0x000eb00000000800 */
[----:B------:R-:W3:Y:S08]  /*11a0*/  LDC R12, c[0x0][0x370] ;  /* 0x0000dc00ff0c7b82 */ /* 0x000ef00000000800 */
[----:B------:R-:W4:Y:S01]  /*11b0*/  LDC R11, c[0x0][0x374] ;  /* 0x0000dd00ff0b7b82 */ /* 0x000f220000000800 */
[----:B-1----:R-:W-:-:S07]  /*11c0*/  ISETP.NE.AND P1, PT, R4, 0x1, PT ;  /* 0x000000010400780c */ /* 0x002fce0003f25270 */
[----:B------:R-:W3:Y:S01]  /*11d0*/  LDC.64 R6, c[0x0][0xb10] ;  /* 0x0002c400ff067b82 */ /* 0x000ee20000000a00 */
[----:B--2---:R-:W-:-:S07]  /*11e0*/  ISETP.NE.AND P2, PT, R9, 0x1, PT ;  /* 0x000000010900780c */ /* 0x004fce0003f45270 */
[----:B------:R-:W1:Y:S08]  /*11f0*/  LDC R8, c[0x0][0xb20] ;  /* 0x0002c800ff087b82 */ /* 0x000e700000000800 */
[----:B------:R-:W2:Y:S01]  /*1200*/  LDC.64 R2, c[0x0][0xb28] ;  /* 0x0002ca00ff027b82 */ /* 0x000ea20000000a00 */
[----:B----4-:R-:W-:-:S04]  /*1210*/  IMAD.HI.U32 R13, R11, R5, RZ ;  /* 0x000000050b0d7227 */ /* 0x010fc800078e00ff */
[----:B------:R-:W-:-:S04]  /*1220*/  IMAD.HI.U32 R5, R14, R5, RZ ;  /* 0x000000050e057227 */ /* 0x000fc800078e00ff */
[----:B---3--:R-:W-:-:S05]  /*1230*/  IMAD.HI.U32 R15, R12, R6, RZ ;  /* 0x000000060c0f7227 */ /* 0x008fca00078e00ff */
[-C--:B------:R-:W-:Y:S01]  /*1240*/  @P2 SHF.R.U32.HI R12, RZ, R7.reuse, R15 ;  /* 0x00000007ff0c2219 */ /* 0x080fe2000001160f */
[----:B------:R-:W-:Y:S01]  /*1250*/  IMAD.HI.U32 R15, R17, R6, RZ ;  /* 0x00000006110f7227 */ /* 0x000fe200078e00ff */
[-C--:B-1----:R-:W-:Y:S02]  /*1260*/  @P1 SHF.R.U32.HI R11, RZ, R8.reuse, R13 ;  /* 0x00000008ff0b1219 */ /* 0x082fe4000001160d */
[----:B------:R-:W-:Y:S02]  /*1270*/  SHF.R.U32.HI R5, RZ, R8, R5 ;  /* 0x00000008ff057219 */ /* 0x000fe40000011605 */
[----:B------:R-:W-:Y:S02]  /*1280*/  SHF.R.U32.HI R15, RZ, R7, R15 ;  /* 0x00000007ff0f7219 */ /* 0x000fe4000001160f */
[----:B------:R-:W-:Y:S01]  /*1290*/  SEL R5, R14, R5, !P1 ;  /* 0x000000050e057207 */ /* 0x000fe20004800000 */
[----:B--2---:R-:W-:Y:S01]  /*12a0*/  IMAD.HI.U32 R13, R11, R2, RZ ;  /* 0x000000020b0d7227 */ /* 0x004fe200078e00ff */
[----:B------:R-:W-:-:S03]  /*12b0*/  SEL R15, R17, R15, !P2 ;  /* 0x0000000f110f7207 */ /* 0x000fc60005000000 */
[----:B------:R-:W-:Y:S01]  /*12c0*/  IMAD.HI.U32 R6, R12, R2, RZ ;  /* 0x000000020c067227 */ /* 0x000fe200078e00ff */
[----:B------:R-:W-:-:S04]  /*12d0*/  @P0 SHF.R.U32.HI R11, RZ, R3, R13 ;  /* 0x00000003ff0b0219 */ /* 0x000fc8000001160d */
[----:B------:R-:W-:Y:S01]  /*12e0*/  @P0 SHF.R.U32.HI R12, RZ, R3, R6 ;  /* 0x00000003ff0c0219 */ /* 0x000fe20000011606 */
[----:B------:R-:W-:-:S04]  /*12f0*/  IMAD R11, R11, R10, RZ ;  /* 0x0000000a0b0b7224 */ /* 0x000fc800078e02ff */
[----:B------:R-:W-:Y:S01]  /*1300*/  IMAD R6, R12, R10, RZ ;  /* 0x0000000a0c067224 */ /* 0x000fe200078e02ff */
[----:B------:R-:W-:-:S04]  /*1310*/  ISETP.GE.AND P1, PT, R5, R11, PT ;  /* 0x0000000b0500720c */ /* 0x000fc80003f26270 */
[----:B------:R-:W-:Y:S01]  /*1320*/  ISETP.GE.OR P1, PT, R15, R6, P1 ;  /* 0x000000060f00720c */ /* 0x000fe20000f26670 */
[----:B------:R-:W-:-:S05]  /*1330*/  IMAD.HI.U32 R6, R5, R2, RZ ;  /* 0x0000000205067227 */ /* 0x000fca00078e00ff */
[----:B------:R-:W-:-:S04]  /*1340*/  SHF.R.U32.HI R6, RZ, R3, R6 ;  /* 0x00000003ff067219 */ /* 0x000fc80000011606 */
[----:B------:R-:W-:-:S03]  /*1350*/  SEL R6, R5, R6, !P0 ;  /* 0x0000000605067207 */ /* 0x000fc60004000000 */
[----:B------:R-:W-:Y:S01]  /*1360*/  @!P1 IMAD.HI.U32 R7, R15, R2, RZ ;  /* 0x000000020f079227 */ /* 0x000fe200078e00ff */
[----:B------:R-:W-:-:S04]  /*1370*/  IADD3 R2, PT, PT, -R6, RZ, RZ ;  /* 0x000000ff06027210 */ /* 0x000fc80007ffe1ff */
[----:B------:R-:W-:Y:S01]  /*1380*/  @!P1 SHF.R.U32.HI R3, RZ, R3, R7 ;  /* 0x00000003ff039219 */ /* 0x000fe20000011607 */
[----:B------:R-:W-:Y:S01]  /*1390*/  IMAD R2, R10, R2, R5 ;  /* 0x000000020a027224 */ /* 0x000fe200078e0205 */
[----:B------:R-:W-:Y:S02]  /*13a0*/  IADD3 R7, PT, PT, -R5, RZ, RZ ;  /* 0x000000ff05077210 */ /* 0x000fe40007ffe1ff */
[----:B------:R-:W-:-:S03]  /*13b0*/  @!P1 SEL R3, R15, R3, !P0 ;  /* 0x000000030f039207 */ /* 0x000fc60004000000 */
[----:B------:R-:W-:Y:S02]  /*13c0*/  IMAD R7, R4, R7, R14 ;  /* 0x0000000704077224 */ /* 0x000fe400078e020e */
[--C-:B------:R-:W-:Y:S02]  /*13d0*/  @!P1 IMAD.IADD R6, R6, 0x1, -R3.reuse ;  /* 0x0000000106069824 */ /* 0x100fe400078e0a03 */
[----:B------:R-:W-:Y:S01]  /*13e0*/  @!P1 IMAD R3, R2, R12, R3 ;  /* 0x0000000c02039224 */ /* 0x000fe200078e0203 */
[----:B------:R-:W-:Y:S01]  /*13f0*/  IADD3 R2, PT, PT, -R15, RZ, RZ ;  /* 0x000000ff0f027210 */ /* 0x000fe20007ffe1ff */
[----:B------:R-:W-:Y:S02]  /*1400*/  @!P1 IMAD R5, R6, R10, R15 ;  /* 0x0000000a06059224 */ /* 0x000fe400078e020f */
[----:B------:R-:W-:Y:S02]  /*1410*/  @!P1 IMAD.MOV.U32 R15, RZ, RZ, R3 ;  /* 0x000000ffff0f9224 */ /* 0x000fe400078e0003 */
[----:B------:R-:W-:-:S02]  /*1420*/  IMAD R2, R9, R2, R17 ;  /* 0x0000000209027224 */ /* 0x000fc400078e0211 */
[----:B------:R-:W-:Y:S02]  /*1430*/  IMAD R14, R5, R4, R7 ;  /* 0x00000004050e7224 */ /* 0x000fe400078e0207 */
[----:B------:R-:W-:Y:S02]  /*1440*/  IMAD R17, R15, R9, R2 ;  /* 0x000000090f117224 */ /* 0x000fe400078e0202 */
.L_x_15:
[----:B------:R-:W1:Y:S01]  /*1450*/  LDCU UR4, c[0x0][0xb30] ;  /* 0x00016600ff0477ac */ /* 0x000e620008000800 */
[----:B------:R-:W2:Y:S08]  /*1460*/  S2UR UR45, SR_CgaCtaId ;  /* 0x00000000002d79c3 */ /* 0x000eb00000008800 */
[----:B------:R-:W3:Y:S01]  /*1470*/  LDC R40, c[0x0][0xb24] ;  /* 0x0002c900ff287b82 */ /* 0x000ee20000000800 */
[----:B-1----:R-:W-:-:S09]  /*1480*/  UISETP.NE.AND UP1, UPT, UR4, 0x1, UPT ;  /* 0x000000010400788c */ /* 0x002fd2000bf25270 */
[----:B--2---:R-:W-:Y:S05]  /*1490*/  BRA.U UP1, `(.L_x_16) ;  /* 0x0000000101407547 */ /* 0x004fea000b800000 */
[----:B------:R-:W1:Y:S08]  /*14a0*/  LDC.64 R4, c[0x0][0xb10] ;  /* 0x0002c400ff047b82 */ /* 0x000e700000000a00 */
[----:B------:R-:W2:Y:S08]  /*14b0*/  LDC.64 R2, c[0x0][0xb18] ;  /* 0x0002c600ff027b82 */ /* 0x000eb00000000a00 */
[----:B------:R-:W4:Y:S08]  /*14c0*/  LDC R6, c[0x0][0xb20] ;  /* 0x0002c800ff067b82 */ /* 0x000f300000000800 */
[----:B------:R-:W3:Y:S01]  /*14d0*/  LDC R7, c[0x0][0xb0c] ;  /* 0x0002c300ff077b82 */ /* 0x000ee20000000800 */
[----:B-1----:R-:W-:-:S05]  /*14e0*/  IMAD.HI.U32 R4, R17, R4, RZ ;  /* 0x0000000411047227 */ /* 0x002fca00078e00ff */
[----:B------:R-:W-:Y:S01]  /*14f0*/  SHF.R.U32.HI R4, RZ, R5, R4 ;  /* 0x00000005ff047219 */ /* 0x000fe20000011604 */
[----:B--2---:R-:W-:Y:S01]  /*1500*/  IMAD.HI.U32 R3, R14, R3, RZ ;  /* 0x000000030e037227 */ /* 0x004fe200078e00ff */
[----:B------:R-:W-:-:S04]  /*1510*/  ISETP.NE.AND P0, PT, R2, 0x1, PT ;  /* 0x000000010200780c */ /* 0x000fc80003f05270 */
[----:B----4-:R-:W-:-:S04]  /*1520*/  SHF.R.U32.HI R3, RZ, R6, R3 ;  /* 0x00000006ff037219 */ /* 0x010fc80000011603 */
[----:B------:R-:W-:Y:S02]  /*1530*/  SEL R3, R14, R3, !P0 ;  /* 0x000000030e037207 */ /* 0x000fe40004000000 */
[----:B---3--:R-:W-:-:S04]  /*1540*/  ISETP.NE.AND P1, PT, R7, 0x1, PT ;  /* 0x000000010700780c */ /* 0x008fc80003f25270 */
[----:B------:R-:W-:-:S05]  /*1550*/  SEL R4, R17, R4, !P1 ;  /* 0x0000000411047207 */ /* 0x000fca0004800000 */
[----:B------:R-:W-:Y:S02]  /*1560*/  IMAD.IADD R5, R3, 0x1, -R4 ;  /* 0x0000000103057824 */ /* 0x000fe400078e0a04 */
[----:B------:R-:W-:Y:S02]  /*1570*/  IMAD.IADD R3, R4, 0x1, -R3 ;  /* 0x0000000104037824 */ /* 0x000fe400078e0a03 */
[----:B------:R-:W-:Y:S02]  /*1580*/  IMAD R17, R5, R7, R17 ;  /* 0x0000000705117224 */ /* 0x000fe400078e0211 */
[----:B------:R-:W-:-:S07]  /*1590*/  IMAD R14, R3, R2, R14 ;  /* 0x00000002030e7224 */ /* 0x000fce00078e020e */
.L_x_16:
[----:B------:R-:W-:Y:S01]  /*15a0*/  BAR.SYNC.DEFER_BLOCKING 0x0 ;  /* 0x0000000000007b1d */ /* 0x000fe20000010000 */
[----:B------:R-:W-:Y:S01]  /*15b0*/  UISETP.NE.AND UP1, UPT, UR8, 0x2, UPT ;  /* 0x000000020800788c */ /* 0x000fe2000bf25270 */
[----:B------:R-:W-:Y:S02]  /*15c0*/  ISETP.NE.OR P5, PT, R0, 0x2, !P5 ;  /* 0x000000020000780c */ /* 0x000fe40006fa5670 */
[----:B------:R-:W-:-:S06]  /*15d0*/  LOP3.LUT R2, R111, 0x1f, RZ, 0xc0, !PT ;  /* 0x0000001f6f027812 */ /* 0x000fcc00078ec0ff */
[----:B------:R-:W-:Y:S05]  /*15e0*/  BRA.U UP1, `(.L_x_17) ;  /* 0x00000029015c7547 */ /* 0x000fea000b800000 */
[----:B------:R-:W1:Y:S01]  /*15f0*/  LDCU UR6, c[0x0][0x388] ;  /* 0x00007100ff0677ac */ /* 0x000e620008000800 */
[----:B------:R-:W2:Y:S01]  /*1600*/  LDC R10, c[0x0][0x370] ;  /* 0x0000dc00ff0a7b82 */ /* 0x000ea20000000800 */
[----:B------:R-:W-:Y:S01]  /*1610*/  PLOP3.LUT P0, PT, PT, PT, UP2, 0x80, 0x8 ;  /* 0x000000000008781c */ /* 0x000fe20003f0f028 */
[----:B------:R-:W-:Y:S01]  /*1620*/  IMAD.MOV.U32 R13, RZ, RZ, RZ ;  /* 0x000000ffff0d7224 */ /* 0x000fe200078e00ff */
[----:B------:R-:W4:Y:S01]  /*1630*/  LDCU UR4, c[0x0][0x38c] ;  /* 0x00007180ff0477ac */ /* 0x000f220008000800 */
[----:B------:R-:W-:Y:S02]  /*1640*/  ISETP.EQ.OR P4, PT, R2, RZ, P5 ;  /* 0x000000ff0200720c */ /* 0x000fe40002f82670 */
[----:B------:R-:W-:Y:S01]  /*1650*/  PLOP3.LUT P0, PT, P0, PT, PT, 0x8, 0x80 ;  /* 0x000000000080781c */ /* 0x000fe2000070e170 */
[----:B------:R-:W3:Y:S01]  /*1660*/  LDCU UR35, c[0x0][0x390] ;  /* 0x00007200ff2377ac */ /* 0x000ee20008000800 */
[----:B------:R-:W2:Y:S01]  /*1670*/  LDC R0, c[0x0][0x374] ;  /* 0x0000dd00ff007b82 */ /* 0x000ea20000000800 */
[----:B------:R-:W2:Y:S01]  /*1680*/  LDCU.64 UR36, c[0x0][0x348] ;  /* 0x00006900ff2477ac */ /* 0x000ea20008000a00 */
[----:B------:R-:W-:Y:S01]  /*1690*/  UMOV UR33, 0x1 ;  /* 0x0000000100217882 */ /* 0x000fe20000000000 */
[----:B------:R-:W-:Y:S01]  /*16a0*/  UMOV UR32, URZ ;  /* 0x000000ff00207c82 */ /* 0x000fe20008000000 */
[----:B-1----:R-:W-:Y:S01]  /*16b0*/  UIADD3 UR6, UPT, UPT, UR6, 0x1f, URZ ;  /* 0x0000001f06067890 */ /* 0x002fe2000fffe0ff */
[----:B------:R-:W-:Y:S01]  /*16c0*/  UMOV UR20, URZ ;  /* 0x000000ff00147c82 */ /* 0x000fe20008000000 */
[----:B------:R-:W-:-:S02]  /*16d0*/  UMOV UR31, URZ ;  /* 0x000000ff001f7c82 */ /* 0x000fc40008000000 */
[----:B------:R-:W-:-:S04]  /*16e0*/  USHF.R.S32.HI UR5, URZ, 0x1f, UR6 ;  /* 0x0000001fff057899 */ /* 0x000fc80008011406 */
[----:B------:R-:W-:-:S04]  /*16f0*/  ULEA.HI UR5, UR5, UR6, URZ, 0x5 ;  /* 0x0000000605057291 */ /* 0x000fc8000f8f28ff */
[----:B------:R-:W-:-:S04]  /*1700*/  USHF.R.S32.HI UR5, URZ, 0x5, UR5 ;  /* 0x00000005ff057899 */ /* 0x000fc80008011405 */
[----:B----4-:R-:W-:-:S04]  /*1710*/  UIMAD UR4, UR5, UR4, URZ ;  /* 0x00000004050472a4 */ /* 0x010fc8000f8e02ff */
[----:B---3--:R-:W-:-:S04]  /*1720*/  UIMAD UR35, UR4, UR35, URZ ;  /* 0x00000023042372a4 */ /* 0x008fc8000f8e02ff */
[----:B------:R-:W-:Y:S02]  /*1730*/  UISETP.NE.AND UP1, UPT, UR35, URZ, UPT ;  /* 0x000000ff2300728c */ /* 0x000fe4000bf25270 */
[----:B------:R-:W-:-:S04]  /*1740*/  UISETP.LT.U32.AND UP0, UPT, UR35, 0x22, UPT ;  /* 0x000000222300788c */ /* 0x000fc8000bf01070 */
[----:B------:R-:W-:-:S04]  /*1750*/  USEL UR34, UR35, 0x22, UP0 ;  /* 0x0000002223227887 */ /* 0x000fc80008000000 */
[----:B------:R-:W-:Y:S02]  /*1760*/  UIADD3 UR23, UPT, UPT, UR34, -0x1, URZ ;  /* 0xffffffff22177890 */ /* 0x000fe4000fffe0ff */
[----:B------:R-:W-:Y:S02]  /*1770*/  @!UP1 UIADD3 UR23, UPT, UPT, UR34, URZ, URZ ;  /* 0x000000ff22179290 */ /* 0x000fe4000fffe0ff */
[----:B------:R-:W-:Y:S02]  /*1780*/  UIADD3 UR34, UPT, UPT, UR35, -UR34, URZ ;  /* 0x8000002223227290 */ /* 0x000fe4000fffe0ff */
[----:B--2---:R-:W-:-:S12]  /*1790*/  UIADD3 UR23, UPT, UPT, UR23, 0x1, URZ ;  /* 0x0000000117177890 */ /* 0x004fd8000fffe0ff */
.L_x_33:
[----:B------:R-:W1:Y:S01]  /*17a0*/  S2UR UR22, SR_CgaCtaId ;  /* 0x00000000001679c3 */ /* 0x000e620000008800 */
[----:B------:R-:W-:Y:S01]  /*17b0*/  UMOV UR4, 0x400 ;  /* 0x0000040000047882 */ /* 0x000fe20000000000 */
[----:B------:R-:W-:Y:S01]  /*17c0*/  IMAD.U32 R2, RZ, RZ, UR33 ;  /* 0x00000021ff027e24 */ /* 0x000fe2000f8e00ff */
[----:B------:R-:W-:Y:S01]  /*17d0*/  UISETP.NE.AND UP0, UPT, UR35, URZ, UPT ;  /* 0x000000ff2300728c */ /* 0x000fe2000bf05270 */
[----:B------:R-:W-:Y:S01]  /*17e0*/  R2UR UR27, R14 ;  /* 0x000000000e1b72ca */ /* 0x000fe200000e0000 */
[----:B------:R-:W-:Y:S01]  /*17f0*/  IMAD.SHL.U32 R17, R17, 0x40, RZ ;  /* 0x0000004011117824 */ /* 0x000fe200078e00ff */
[----:B------:R-:W-:Y:S01]  /*1800*/  UMOV UR30, URZ ;  /* 0x000000ff001e7c82 */ /* 0x000fe20008000000 */
[----:B------:R-:W-:Y:S01]  /*1810*/  SHF.L.U32 R2, R2, 0x1f, RZ ;  /* 0x0000001f02027819 */ /* 0x000fe200000006ff */
[----:B------:R-:W-:Y:S01]  /*1820*/  UMOV UR29, URZ ;  /* 0x000000ff001d7c82 */ /* 0x000fe20008000000 */
[----:B------:R-:W-:-:S08]  /*1830*/  UMOV UR28, URZ ;  /* 0x000000ff001c7c82 */ /* 0x000fd00008000000 */
[----:B------:R-:W-:Y:S02]  /*1840*/  USHF.L.U32 UR27, UR27, 0x7, URZ ;  /* 0x000000071b1b7899 */ /* 0x000fe400080006ff */
[----:B-1----:R-:W-:-:S04]  /*1850*/  ULEA UR22, UR22, UR4, 0x18 ;  /* 0x0000000416167291 */ /* 0x002fc8000f8ec0ff */
[----:B------:R-:W-:-:S09]  /*1860*/  ULEA UR4, UR32, UR22, 0x3 ;  /* 0x0000001620047291 */ /* 0x000fd2000f8e18ff */
[----:B----4-:R1:W2:Y:S01]  /*1870*/  SYNCS.PHASECHK.TRANS64.TRYWAIT P2, [UR4+0x110], R2 ;  /* 0x00011002ff0075a7 */ /* 0x0102a20008041104 */
[----:B---3--:R-:W-:Y:S05]  /*1880*/  BRA.U !UP0, `(.L_x_18) ;  /* 0x00000005086c7547 */ /* 0x008fea000b800000 */
[----:B------:R-:W3:Y:S01]  /*1890*/  LDC.64 R8, c[0x0][0x480] ;  /* 0x00012000ff087b82 */ /* 0x000ee20000000a00 */
[----:B------:R-:W4:Y:S01]  /*18a0*/  LDCU UR16, c[0x0][0x390] ;  /* 0x00007200ff1077ac */ /* 0x000f220008000800 */
[----:B------:R-:W2:Y:S06]  /*18b0*/  LDCU UR17, c[0x0][0x38c] ;  /* 0x00007180ff1177ac */ /* 0x000eac0008000800 */
[----:B------:R-:W4:Y:S01]  /*18c0*/  LDC.64 R6, c[0x0][0x488] ;  /* 0x00012200ff067b82 */ /* 0x000f220000000a00 */
[----:B------:R-:W2:Y:S01]  /*18d0*/  LDCU.64 UR14, c[0x0][0x4b8] ;  /* 0x00009700ff0e77ac */ /* 0x000ea20008000a00 */
[----:B------:R-:W-:Y:S01]  /*18e0*/  UIADD3 UR31, UPT, UPT, UR23, UR20, URZ ;  /* 0x00000014171f7290 */ /* 0x000fe2000fffe0ff */
[----:B------:R-:W-:-:S05]  /*18f0*/  UMOV UR30, URZ ;  /* 0x000000ff001e7c82 */ /* 0x000fca0008000000 */
[----:B-1----:R-:W1:Y:S01]  /*1900*/  LDC.64 R2, c[0x0][0x490] ;  /* 0x00012400ff027b82 */ /* 0x002e620000000a00 */
[----:B------:R-:W-:Y:S01]  /*1910*/  UMOV UR18, UR32 ;  /* 0x0000002000127c82 */ /* 0x000fe20008000000 */
[----:B------:R-:W-:Y:S01]  /*1920*/  UMOV UR28, URZ ;  /* 0x000000ff001c7c82 */ /* 0x000fe20008000000 */
[----:B------:R-:W-:Y:S01]  /*1930*/  UMOV UR29, URZ ;  /* 0x000000ff001d7c82 */ /* 0x000fe20008000000 */
[----:B---3--:R-:W-:Y:S01]  /*1940*/  IMAD.HI.U32 R9, R17, R9, RZ ;  /* 0x0000000911097227 */ /* 0x008fe200078e00ff */
[----:B------:R-:W-:-:S03]  /*1950*/  ISETP.NE.AND P1, PT, R8, 0x1, PT ;  /* 0x000000010800780c */ /* 0x000fc60003f25270 */
[----:B------:R-:W3:Y:S01]  /*1960*/  LDC.64 R4, c[0x0][0x4b0] ;  /* 0x00012c00ff047b82 */ /* 0x000ee20000000a00 */
[----:B----4-:R-:W-:-:S04]  /*1970*/  SHF.R.U32.HI R6, RZ, R6, R9 ;  /* 0x00000006ff067219 */ /* 0x010fc80000011609 */
[----:B------:R-:W-:Y:S02]  /*1980*/  SEL R6, R17, R6, !P1 ;  /* 0x0000000611067207 */ /* 0x000fe40004800000 */
[----:B------:R-:W-:Y:S02]  /*1990*/  ISETP.NE.AND P1, PT, R7, 0x1, PT ;  /* 0x000000010700780c */ /* 0x000fe40003f25270 */
[C---:B------:R-:W-:Y:S01]  /*19a0*/  R2UR UR4, R6.reuse ;  /* 0x00000000060472ca */ /* 0x040fe200000e0000 */
[----:B-1----:R-:W-:-:S04]  /*19b0*/  IMAD.HI.U32 R2, R6, R2, RZ ;  /* 0x0000000206027227 */ /* 0x002fc800078e00ff */
[----:B------:R-:W-:Y:S01]  /*19c0*/  IMAD.MOV R14, RZ, RZ, -R6 ;  /* 0x000000ffff0e7224 */ /* 0x000fe200078e0a06 */
[----:B------:R-:W-:-:S03]  /*19d0*/  SHF.R.U32.HI R2, RZ, R3, R2 ;  /* 0x00000003ff027219 */ /* 0x000fc60000011602 */
[----:B------:R-:W-:Y:S01]  /*19e0*/  IMAD R14, R8, R14, R17 ;  /* 0x0000000e080e7224 */ /* 0x000fe200078e0211 */
[----:B------:R-:W-:Y:S01]  /*19f0*/  R2UR UR13, R2 ;  /* 0x00000000020d72ca */ /* 0x000fe200000e0000 */
[----:B------:R-:W-:Y:S01]  /*1a00*/  VOTEU.ANY UP0, P1 ;  /* 0x0000000000ff7886 */ /* 0x000fe20000800100 */
[----:B------:R-:W1:Y:S01]  /*1a10*/  LDC.64 R2, c[0x0][0x4d0] ;  /* 0x00013400ff027b82 */ /* 0x000e620000000a00 */
[----:B---3--:R-:W-:Y:S02]  /*1a20*/  R2UR UR8, R4 ;  /* 0x00000000040872ca */ /* 0x008fe400000e0000 */
[----:B------:R-:W-:Y:S02]  /*1a30*/  R2UR UR9, R14 ;  /* 0x000000000e0972ca */ /* 0x000fe400000e0000 */
[----:B------:R-:W-:-:S06]  /*1a40*/  R2UR UR6, R5 ;  /* 0x00000000050672ca */ /* 0x000fcc00000e0000 */
[----:B------:R-:W-:Y:S01]  /*1a50*/  USEL UR13, UR4, UR13, !UP0 ;  /* 0x0000000d040d7287 */ /* 0x000fe2000c000000 */
[----:B------:R-:W3:Y:S05]  /*1a60*/  LDCU.64 UR4, c[0x0][0x4d8] ;  /* 0x00009b00ff0477ac */ /* 0x000eea0008000a00 */
[----:B------:R-:W-:-:S04]  /*1a70*/  IMAD R9, RZ, RZ, -UR13 ;  /* 0x8000000dff097e24 */ /* 0x000fc8000f8e02ff */
[----:B------:R-:W-:Y:S01]  /*1a80*/  IMAD R9, R7, R9, R6 ;  /* 0x0000000907097224 */ /* 0x000fe200078e0206 */
[----:B-1----:R-:W-:-:S04]  /*1a90*/  R2UR UR11, R2 ;  /* 0x00000000020b72ca */ /* 0x002fc800000e0000 */
[----:B------:R-:W-:Y:S02]  /*1aa0*/  R2UR UR7, R9 ;  /* 0x00000000090772ca */ /* 0x000fe400000e0000 */
[----:B------:R-:W-:-:S07]  /*1ab0*/  R2UR UR12, R3 ;  /* 0x00000000030c72ca */ /* 0x000fce00000e0000 */
[----:B------:R-:W-:-:S06]  /*1ac0*/  UIMAD UR11, UR9, UR8, UR11 ;  /* 0x00000008090b72a4 */ /* 0x000fcc000f8e020b */
[----:B--23--:R-:W-:-:S12]  /*1ad0*/  UIMAD UR12, UR7, UR6, UR12 ;  /* 0x00000006070c72a4 */ /* 0x00cfd8000f8e020c */
.L_x_23:
[----:B--2---:R-:W-:Y:S01]  /*1ae0*/  @!P5 MOV R3, 0x1800 ;  /* 0x000018000003d802 */ /* 0x004fe20000000f00 */
[----:B------:R-:W-:Y:S01]  /*1af0*/  ULEA UR9, UR18, UR22, 0x3 ;  /* 0x0000001612097291 */ /* 0x000fe2000f8e18ff */
[----:B----4-:R-:W-:Y:S11]  /*1b00*/  @P2 BRA `(.L_x_19) ;  /* 0x0000000000102947 */ /* 0x010ff60003800000 */
[----:B------:R-:W-:Y:S04]  /*1b10*/  MOV R4, UR33 ;  /* 0x0000002100047c02 */ /* 0x000fe80008000f00 */
[----:B------:R-:W-:Y:S04]  /*1b20*/  SHF.L.U32 R4, R4, 0x1f, RZ ;  /* 0x0000001f04047819 */ /* 0x000fe800000006ff */
[----:B------:R-:W1:Y:S02]  /*1b30*/  SYNCS.PHASECHK.TRANS64.TRYWAIT P1, [UR9+0x110], R4 ;  /* 0x00011004ff0075a7 */ /* 0x000e640008021109 */
[----:B-1----:R-:W-:Y:S05]  /*1b40*/  @!P1 BRA `(.L_x_20) ;  /* 0x0000006c00509947 */ /* 0x002fea0003800000 */
.L_x_19:
[----:B------:R2:W-:Y:S01]  /*1b50*/  @!P5 SYNCS.ARRIVE.TRANS64 RZ, [UR9], R3 ;  /* 0x00000003ffffd9a7 */ /* 0x0005e20008000009 */
[----:B------:R-:W-:Y:S04]  /*1b60*/  BSSY.RECONVERGENT B0, `(.L_x_21) ;  /* 0x0000003000007945 */ /* 0x000fe80003800200 */
[----:B------:R-:W-:Y:S05]  /*1b70*/  @P4 BRA `(.L_x_22) ;  /* 0x0000000000044947 */ /* 0x000fea0003800000 */
[----:B------:R-:W-:Y:S05]  /*1b80*/  BPT.TRAP 0x1 ;  /* 0x000000040000795c */ /* 0x000fea0000300000 */
.L_x_22:
[----:B------:R-:W-:Y:S05]  /*1b90*/  BSYNC.RECONVERGENT B0 ;  /* 0x0000000000007941 */ /* 0x000fea0003800200 */
.L_x_21:
[----:B------:R-:W-:Y:S02]  /*1ba0*/  UIADD3 UR32, UPT, UPT, UR18, 0x1, URZ ;  /* 0x0000000112207890 */ /* 0x000fe4000fffe0ff */
[----:B------:R-:W-:Y:S02]  /*1bb0*/  UIMAD UR7, UR28, UR14, UR4 ;  /* 0x0000000e1c0772a4 */ /* 0x000fe4000f8e0204 */
[----:B------:R-:W-:Y:S02]  /*1bc0*/  UISETP.NE.AND UP0, UPT, UR32, 0x22, UPT ;  /* 0x000000222000788c */ /* 0x000fe4000bf05270 */
[----:B------:R-:W-:Y:S02]  /*1bd0*/  UIMAD UR6, UR29, UR15, UR5 ;  /* 0x0000000f1d0672a4 */ /* 0x000fe4000f8e0205 */
[----:B------:R-:W-:Y:S02]  /*1be0*/  USEL UR8, URZ, 0x1, UP0 ;  /* 0x00000001ff087887 */ /* 0x000fe40008000000 */
[----:B------:R-:W-:Y:S02]  /*1bf0*/  USEL UR32, UR32, URZ, UP0 ;  /* 0x000000ff20207287 */ /* 0x000fe40008000000 */
[----:B------:R-:W-:Y:S02]  /*1c00*/  ULOP3.LUT UR33, UR33, UR8, URZ, 0x3c, !UPT ;  /* 0x0000000821217292 */ /* 0x000fe4000f8e3cff */
[----:B------:R-:W-:Y:S02]  /*1c10*/  ULEA UR8, UR32, UR22, 0x3 ;  /* 0x0000001620087291 */ /* 0x000fe4000f8e18ff */
[----:B------:R-:W-:Y:S02]  /*1c20*/  ULEA UR21, UR18, UR22, 0xc ;  /* 0x0000001612157291 */ /* 0x000fe4000f8e60ff */
[----:B------:R-:W-:Y:S01]  /*1c30*/  UIADD3 UR44, UP1, UPT, UR36, 0x80, URZ ;  /* 0x00000080242c7890 */ /* 0x000fe2000ff3e0ff */
[----:B-1----:R-:W-:Y:S01]  /*1c40*/  MOV R2, UR33 ;  /* 0x0000002100027c02 */ /* 0x002fe20008000f00 */
[----:B------:R-:W-:Y:S02]  /*1c50*/  UPRMT UR42, UR7, 0x40, UR6 ;  /* 0x00000040072a7896 */ /* 0x000fe40008000006 */
[----:B------:R-:W-:Y:S01]  /*1c60*/  UIADD3 UR24, UPT, UPT, UR21, 0x15600, URZ ;  /* 0x0001560015187890 */ /* 0x000fe2000fffe0ff */
[----:B------:R-:W-:Y:S01]  /*1c70*/  SHF.L.U32 R2, R2, 0x1f, RZ ;  /* 0x0000001f02027819 */ /* 0x000fe200000006ff */
[----:B------:R-:W-:Y:S02]  /*1c80*/  USHF.L.U32 UR10, UR30, 0x5, URZ ;  /* 0x000000051e0a7899 */ /* 0x000fe400080006ff */
[----:B------:R-:W-:Y:S01]  /*1c90*/  UIADD3.X UR45, UPT, UPT, URZ, UR37, URZ, UP1, !UPT ;  /* 0x00000025ff2d7290 */ /* 0x000fe20008ffe4ff */
[----:B------:R3:W4:Y:S01]  /*1ca0*/  SYNCS.PHASECHK.TRANS64.TRYWAIT P2, [UR8+0x110], R2 ;  /* 0x00011002ff0075a7 */ /* 0x0007220008041108 */
[----:B------:R-:W-:Y:S02]  /*1cb0*/  ULEA UR8, UR18, UR22, 0xb ;  /* 0x0000001612087291 */ /* 0x000fe4000f8e58ff */
[----:B------:R-:W-:Y:S02]  /*1cc0*/  UPRMT UR21, UR42, 0x5410, URZ ;  /* 0x000054102a157896 */ /* 0x000fe400080000ff */
[----:B------:R-:W-:Y:S02]  /*1cd0*/  UIADD3 UR8, UPT, UPT, UR8, 0x4600, URZ ;  /* 0x0000460008087890 */ /* 0x000fe4000fffe0ff */
[----:B------:R-:W-:Y:S02]  /*1ce0*/  UIADD3 UR40, UP0, UPT, UR36, 0x180, URZ ;  /* 0x0000018024287890 */ /* 0x000fe4000ff1e0ff */
[----:B------:R-:W-:Y:S02]  /*1cf0*/  UIADD3 UR19, UPT, UPT, UR28, 0x1, URZ ;  /* 0x000000011c137890 */ /* 0x000fe4000fffe0ff */
[----:B------:R-:W-:Y:S02]  /*1d00*/  UIADD3.X UR41, UPT, UPT, URZ, UR37, URZ, UP0, !UPT ;  /* 0x00000025ff297290 */ /* 0x000fe400087fe4ff */
[----:B------:R-:W-:Y:S01]  /*1d10*/  UISETP.NE.AND UP2, UPT, UR19, UR17, UPT ;  /* 0x000000111300728c */ /* 0x000fe2000bf45270 */
[----:B------:R-:W-:Y:S01]  /*1d20*/  UTMALDG.4D.IM2COL [UR8], [UR44], UR21 ;  /* 0x000000082c0073b4 */ /* 0x000fe20008058015 */
[----:B------:R-:W-:Y:S02]  /*1d30*/  UIADD3 UR18, UPT, UPT, UR29, 0x1, URZ ;  /* 0x000000011d127890 */ /* 0x000fe4000fffe0ff */
[----:B------:R-:W-:Y:S02]  /*1d40*/  UIADD3 UR20, UPT, UPT, UR20, 0x1, URZ ;  /* 0x0000000114147890 */ /* 0x000fe4000fffe0ff */
[----:B------:R-:W-:Y:S01]  /*1d50*/  UIADD3 UR42, UPT, UPT, UR30, 0x1, URZ ;  /* 0x000000011e2a7890 */ /* 0x000fe2000fffe0ff */
[----:B------:R-:W-:Y:S01]  /*1d60*/  UMOV UR38, 0x0 ;  /* 0x0000000000267882 */ /* 0x000fe20000000000 */
[----:B------:R-:W-:Y:S01]  /*1d70*/  UMOV UR39, 0x10000000 ;  /* 0x1000000000277882 */ /* 0x000fe20000000000 */
[----:B------:R-:W-:Y:S02]  /*1d80*/  UMOV UR25, UR9 ;  /* 0x0000000900197c82 */ /* 0x000fe40008000000 */
[----:B------:R-:W-:Y:S01]  /*1d90*/  @UP2 UIADD3 UR18, UPT, UPT, UR29, URZ, URZ ;  /* 0x000000ff1d122290 */ /* 0x000fe2000fffe0ff */
[----:B------:R-:W-:Y:S03]  /*1da0*/  UMOV UR26, UR10 ;  /* 0x0000000a001a7c82 */ /* 0x000fe60008000000 */
[----:B------:R-:W-:Y:S01]  /*1db0*/  UISETP.NE.AND UP0, UPT, UR18, UR16, UPT ;  /* 0x000000101200728c */ /* 0x000fe2000bf05270 */
[----:B------:R1:W-:Y:S10]  /*1dc0*/  UTMALDG.4D [UR24], [UR40], desc[UR38] ;  /* 0x00002618280075b4 */ /* 0x0003f40008019000 */
[----:B------:R-:W-:Y:S07]  /*1dd0*/  @UP0 UIADD3 UR42, UPT, UPT, UR30, URZ, URZ ;  /* 0x000000ff1e2a0290 */ /* 0x000fee000fffe0ff */
[----:B------:R-:W-:Y:S01]  /*1de0*/  UMOV UR30, UR42 ;  /* 0x0000002a001e7c82 */ /* 0x000fe20008000000 */
[----:B-1----:R-:W-:Y:S02]  /*1df0*/  USEL UR29, UR18, URZ, UP0 ;  /* 0x000000ff121d7287 */ /* 0x002fe40008000000 */
[----:B------:R-:W-:Y:S02]  /*1e00*/  UISETP.NE.AND UP0, UPT, UR20, UR31, UPT ;  /* 0x0000001f1400728c */ /* 0x000fe4000bf05270 */
[----:B------:R-:W-:Y:S01]  /*1e10*/  USEL UR28, UR19, URZ, UP2 ;  /* 0x000000ff131c7287 */ /* 0x000fe20009000000 */
[----:B------:R-:W-:Y:S06]  /*1e20*/  UMOV UR18, UR32 ;  /* 0x0000002000127c82 */ /* 0x000fec0008000000 */
[----:B---3--:R-:W-:Y:S05]  /*1e30*/  BRA.U UP0, `(.L_x_23) ;  /* 0xfffffffd00287547 */ /* 0x008fea000b83ffff */
.L_x_18:
[----:B------:R-:W-:Y:S01]  /*1e40*/  ULEA UR4, UR32, UR22, 0x3 ;  /* 0x0000001620047291 */ /* 0x000fe2000f8e18ff */
[----:B-1----:R-:W-:Y:S01]  /*1e50*/  MOV R2, UR33 ;  /* 0x0000002100027c02 */ /* 0x002fe20008000f00 */
[----:B------:R-:W-:Y:S01]  /*1e60*/  @!P0 SYNCS.ARRIVE.TRANS64.A1T0 RZ, [UR22+0x248], RZ ;  /* 0x000248ffffff89a7 */ /* 0x000fe20008100016 */
[----:B------:R-:W-:Y:S02]  /*1e70*/  UISETP.GE.AND UP0, UPT, UR34, 0x1, UPT ;  /* 0x000000012200788c */ /* 0x000fe4000bf06270 */
[----:B------:R-:W-:-:S04]  /*1e80*/  SHF.L.U32 R2, R2, 0x1f, RZ ;  /* 0x0000001f02027819 */ /* 0x000fc800000006ff */
[----:B------:R1:W3:Y:S03]  /*1e90*/  SYNCS.PHASECHK.TRANS64.TRYWAIT P1, [UR4+0x110], R2 ;  /* 0x00011002ff0075a7 */ /* 0x0002e60008021104 */
[----:B------:R-:W-:Y:S05]  /*1ea0*/  BRA.U !UP0, `(.L_x_24) ;  /* 0x0000000508747547 */ /* 0x000fea000b800000 */
[----:B------:R-:W4:Y:S01]  /*1eb0*/  LDC.64 R8, c[0x0][0x480] ;  /* 0x00012000ff087b82 */ /* 0x000f220000000a00 */
[----:B------:R-:W3:Y:S01]  /*1ec0*/  LDCU UR25, c[0x0][0x390] ;  /* 0x00007200ff1977ac */ /* 0x000ee20008000800 */
[----:B------:R-:W3:Y:S06]  /*1ed0*/  LDCU UR26, c[0x0][0x38c] ;  /* 0x00007180ff1a77ac */ /* 0x000eec0008000800 */
[----:B------:R-:W4:Y:S01]  /*1ee0*/  LDC.64 R6, c[0x0][0x488] ;  /* 0x00012200ff067b82 */ /* 0x000f220000000a00 */
[----:B------:R-:W3:Y:S01]  /*1ef0*/  LDCU.64 UR14, c[0x0][0x4b8] ;  /* 0x00009700ff0e77ac */ /* 0x000ee20008000a00 */
[----:B------:R-:W-:Y:S01]  /*1f00*/  UIADD3 UR31, UPT, UPT, UR34, UR31, URZ ;  /* 0x0000001f221f7290 */ /* 0x000fe2000fffe0ff */
[----:B------:R-:W-:-:S05]  /*1f10*/  UMOV UR40, UR34 ;  /* 0x0000002200287c82 */ /* 0x000fca0008000000 */
[----:B-12---:R-:W1:Y:S01]  /*1f20*/  LDC.64 R2, c[0x0][0x490] ;  /* 0x00012400ff027b82 */ /* 0x006e620000000a00 */
[----:B------:R-:W-:Y:S01]  /*1f30*/  UMOV UR38, UR32 ;  /* 0x0000002000267c82 */ /* 0x000fe20008000000 */
[----:B----4-:R-:W-:Y:S01]  /*1f40*/  IMAD.HI.U32 R9, R17, R9, RZ ;  /* 0x0000000911097227 */ /* 0x010fe200078e00ff */
[----:B------:R-:W-:-:S05]  /*1f50*/  ISETP.NE.AND P0, PT, R8, 0x1, PT ;  /* 0x000000010800780c */ /* 0x000fca0003f05270 */
[----:B------:R-:W2:Y:S01]  /*1f60*/  LDC.64 R4, c[0x0][0x4b0] ;  /* 0x00012c00ff047b82 */ /* 0x000ea20000000a00 */
[----:B------:R-:W-:-:S04]  /*1f70*/  SHF.R.U32.HI R6, RZ, R6, R9 ;  /* 0x00000006ff067219 */ /* 0x000fc80000011609 */
        /* <DEDUP_REMOVED lines=10> */
[----:B--2---:R-:W-:Y:S02]  /*2020*/  R2UR UR8, R4 ;  /* 0x00000000040872ca */ /* 0x004fe400000e0000 */
[----:B------:R-:W-:Y:S02]  /*2030*/  R2UR UR9, R9 ;  /* 0x00000000090972ca */ /* 0x000fe400000e0000 */
[----:B------:R-:W-:-:S06]  /*2040*/  R2UR UR6, R5 ;  /* 0x00000000050672ca */ /* 0x000fcc00000e0000 */
[----:B------:R-:W-:Y:S01]  /*2050*/  USEL UR13, UR4, UR13, !UP0 ;  /* 0x0000000d040d7287 */ /* 0x000fe2000c000000 */
[----:B------:R-:W2:Y:S05]  /*2060*/  LDCU.64 UR4, c[0x0][0x4d8] ;  /* 0x00009b00ff0477ac */ /* 0x000eaa0008000a00 */
[----:B------:R-:W-:-:S04]  /*2070*/  IMAD R14, RZ, RZ, -UR13 ;  /* 0x8000000dff0e7e24 */ /* 0x000fc8000f8e02ff */
[----:B------:R-:W-:Y:S01]  /*2080*/  IMAD R14, R7, R14, R6 ;  /* 0x0000000e070e7224 */ /* 0x000fe200078e0206 */
[----:B-1----:R-:W-:-:S04]  /*2090*/  R2UR UR11, R2 ;  /* 0x00000000020b72ca */ /* 0x002fc800000e0000 */
[----:B------:R-:W-:Y:S02]  /*20a0*/  R2UR UR7, R14 ;  /* 0x000000000e0772ca */ /* 0x000fe400000e0000 */
[----:B------:R-:W-:-:S07]  /*20b0*/  R2UR UR12, R3 ;  /* 0x00000000030c72ca */ /* 0x000fce00000e0000 */
[----:B------:R-:W-:-:S06]  /*20c0*/  UIMAD UR11, UR9, UR8, UR11 ;  /* 0x00000008090b72a4 */ /* 0x000fcc000f8e020b */
[----:B--23--:R-:W-:-:S12]  /*20d0*/  UIMAD UR12, UR7, UR6, UR12 ;  /* 0x00000006070c72a4 */ /* 0x00cfd8000f8e020c */
.L_x_29:
[----:B--2---:R-:W-:Y:S01]  /*20e0*/  @!P5 MOV R3, 0x1800 ;  /* 0x000018000003d802 */ /* 0x004fe20000000f00 */
[----:B------:R-:W-:Y:S01]  /*20f0*/  ULEA UR9, UR38, UR22, 0x3 ;  /* 0x0000001626097291 */ /* 0x000fe2000f8e18ff */
[----:B---3--:R-:W-:Y:S11]  /*2100*/  @P1 BRA `(.L_x_25) ;  /* 0x0000000000101947 */ /* 0x008ff60003800000 */
[----:B------:R-:W-:Y:S04]  /*2110*/  MOV R4, UR33 ;  /* 0x0000002100047c02 */ /* 0x000fe80008000f00 */
[----:B------:R-:W-:Y:S04]  /*2120*/  SHF.L.U32 R4, R4, 0x1f, RZ ;  /* 0x0000001f04047819 */ /* 0x000fe800000006ff */
[----:B------:R-:W1:Y:S02]  /*2130*/  SYNCS.PHASECHK.TRANS64.TRYWAIT P0, [UR9+0x110], R4 ;  /* 0x00011004ff0075a7 */ /* 0x000e640008001109 */
[----:B-1----:R-:W-:Y:S05]  /*2140*/  @!P0 BRA `(.L_x_26) ;  /* 0x0000006400e88947 */ /* 0x002fea0003800000 */
.L_x_25:
[----:B------:R2:W-:Y:S01]  /*2150*/  @!P5 SYNCS.ARRIVE.TRANS64 RZ, [UR9], R3 ;  /* 0x00000003ffffd9a7 */ /* 0x0005e20008000009 */
[----:B------:R-:W-:Y:S04]  /*2160*/  BSSY.RECONVERGENT B0, `(.L_x_27) ;  /* 0x0000003000007945 */ /* 0x000fe80003800200 */
[----:B------:R-:W-:Y:S05]  /*2170*/  @P4 BRA `(.L_x_28) ;  /* 0x0000000000044947 */ /* 0x000fea0003800000 */
[----:B------:R-:W-:Y:S05]  /*2180*/  BPT.TRAP 0x1 ;  /* 0x000000040000795c */ /* 0x000fea0000300000 */
.L_x_28:
[----:B------:R-:W-:Y:S05]  /*2190*/  BSYNC.RECONVERGENT B0 ;  /* 0x0000000000007941 */ /* 0x000fea0003800200 */
.L_x_27:
        /* <DEDUP_REMOVED lines=8> */
[----:B------:R-:W-:Y:S02]  /*2220*/  UIADD3 UR39, UPT, UPT, UR28, 0x1, URZ ;  /* 0x000000011c277890 */ /* 0x000fe4000fffe0ff */
[----:B------:R-:W-:Y:S01]  /*2230*/  UIADD3 UR46, UP1, UPT, UR36, 0x80, URZ ;  /* 0x00000080242e7890 */ /* 0x000fe2000ff3e0ff */
[----:B-1----:R-:W-:Y:S01]  /*2240*/  MOV R2, UR33 ;  /* 0x0000002100027c02 */ /* 0x002fe20008000f00 */
[----:B------:R-:W-:Y:S02]  /*2250*/  UPRMT UR41, UR6, 0x40, UR7 ;  /* 0x0000004006297896 */ /* 0x000fe40008000007 */
[----:B------:R-:W-:Y:S01]  /*2260*/  UISETP.NE.AND UP2, UPT, UR39, UR26, UPT ;  /* 0x0000001a2700728c */ /* 0x000fe2000bf45270 */
[----:B------:R-:W-:Y:S01]  /*2270*/  SHF.L.U32 R2, R2, 0x1f, RZ ;  /* 0x0000001f02027819 */ /* 0x000fe200000006ff */
[----:B------:R-:W-:Y:S02]  /*2280*/  USHF.L.U32 UR10, UR30, 0x5, URZ ;  /* 0x000000051e0a7899 */ /* 0x000fe400080006ff */
[----:B------:R-:W-:Y:S01]  /*2290*/  UIADD3.X UR47, UPT, UPT, URZ, UR37, URZ, UP1, !UPT ;  /* 0x00000025ff2f7290 */ /* 0x000fe20008ffe4ff */
[----:B------:R1:W3:Y:S01]  /*22a0*/  SYNCS.PHASECHK.TRANS64.TRYWAIT P1, [UR8+0x110], R2 ;  /* 0x00011002ff0075a7 */ /* 0x0002e20008021108 */
[----:B------:R-:W-:Y:S02]  /*22b0*/  ULEA UR8, UR38, UR22, 0xb ;  /* 0x0000001626087291 */ /* 0x000fe4000f8e58ff */
[----:B------:R-:W-:Y:S02]  /*22c0*/  UPRMT UR48, UR41, 0x5410, URZ ;  /* 0x0000541029307896 */ /* 0x000fe400080000ff */
[----:B------:R-:W-:Y:S02]  /*22d0*/  UIADD3 UR8, UPT, UPT, UR8, 0x4600, URZ ;  /* 0x0000460008087890 */ /* 0x000fe4000fffe0ff */
[----:B------:R-:W-:Y:S02]  /*22e0*/  UIADD3 UR44, UP0, UPT, UR36, 0x180, URZ ;  /* 0x00000180242c7890 */ /* 0x000fe4000ff1e0ff */
[----:B------:R-:W-:Y:S02]  /*22f0*/  ULEA UR16, UR38, UR22, 0xc ;  /* 0x0000001626107291 */ /* 0x000fe4000f8e60ff */
[----:B------:R-:W-:Y:S02]  /*2300*/  UIADD3.X UR45, UPT, UPT, URZ, UR37, URZ, UP0, !UPT ;  /* 0x00000025ff2d7290 */ /* 0x000fe400087fe4ff */
[----:B------:R-:W-:Y:S01]  /*2310*/  UIADD3 UR16, UPT, UPT, UR16, 0x15600, URZ ;  /* 0x0001560010107890 */ /* 0x000fe2000fffe0ff */
[----:B------:R1:W-:Y:S01]  /*2320*/  UTMALDG.4D.IM2COL [UR8], [UR46], UR48 ;  /* 0x000000082e0073b4 */ /* 0x0003e20008058030 */
[----:B------:R-:W-:Y:S02]  /*2330*/  UIADD3 UR38, UPT, UPT, UR29, 0x1, URZ ;  /* 0x000000011d267890 */ /* 0x000fe4000fffe0ff */
[----:B------:R-:W-:Y:S02]  /*2340*/  @UP2 UIADD3 UR38, UPT, UPT, UR29, URZ, URZ ;  /* 0x000000ff1d262290 */ /* 0x000fe4000fffe0ff */
[----:B------:R-:W-:Y:S02]  /*2350*/  UIADD3 UR41, UPT, UPT, UR30, 0x1, URZ ;  /* 0x000000011e297890 */ /* 0x000fe4000fffe0ff */
[----:B------:R-:W-:Y:S02]  /*2360*/  UISETP.NE.AND UP0, UPT, UR38, UR25, UPT ;  /* 0x000000192600728c */ /* 0x000fe4000bf05270 */
[----:B------:R-:W-:Y:S01]  /*2370*/  UIADD3 UR49, UPT, UPT, UR40, -0x1, URZ ;  /* 0xffffffff28317890 */ /* 0x000fe2000fffe0ff */
[----:B------:R-:W-:Y:S01]  /*2380*/  UMOV UR42, 0x0 ;  /* 0x00000000002a7882 */ /* 0x000fe20000000000 */
[----:B------:R-:W-:Y:S01]  /*2390*/  UMOV UR43, 0x10000000 ;  /* 0x10000000002b7882 */ /* 0x000fe20000000000 */
[----:B------:R-:W-:Y:S01]  /*23a0*/  UMOV UR19, UR27 ;  /* 0x0000001b00137c82 */ /* 0x000fe20008000000 */
[----:B------:R-:W-:Y:S01]  /*23b0*/  UMOV UR20, UR28 ;  /* 0x0000001c00147c82 */ /* 0x000fe20008000000 */
[----:B------:R-:W-:Y:S01]  /*23c0*/  USEL UR28, UR39, URZ, UP2 ;  /* 0x000000ff271c7287 */ /* 0x000fe20009000000 */
[----:B------:R-:W-:Y:S03]  /*23d0*/  UMOV UR21, UR29 ;  /* 0x0000001d00157c82 */ /* 0x000fe60008000000 */
[----:B------:R-:W-:Y:S02]  /*23e0*/  @UP0 UIADD3 UR41, UPT, UPT, UR30, URZ, URZ ;  /* 0x000000ff1e290290 */ /* 0x000fe4000fffe0ff */
[----:B------:R-:W-:Y:S01]  /*23f0*/  USEL UR29, UR38, URZ, UP0 ;  /* 0x000000ff261d7287 */ /* 0x000fe20008000000 */
[----:B------:R-:W-:Y:S01]  /*2400*/  UMOV UR17, UR9 ;  /* 0x0000000900117c82 */ /* 0x000fe20008000000 */
[----:B------:R-:W-:Y:S01]  /*2410*/  UMOV UR18, UR10 ;  /* 0x0000000a00127c82 */ /* 0x000fe20008000000 */
[----:B------:R-:W-:Y:S01]  /*2420*/  UISETP.GT.U32.AND UP0, UPT, UR40, 0x1, UPT ;  /* 0x000000012800788c */ /* 0x000fe2000bf04070 */
[----:B------:R1:W-:Y:S01]  /*2430*/  UTMALDG.4D [UR16], [UR44], desc[UR42] ;  /* 0x00002a102c0075b4 */ /* 0x0003e20008019000 */
[----:B------:R-:W-:Y:S01]  /*2440*/  UMOV UR38, UR32 ;  /* 0x0000002000267c82 */ /* 0x000fe20008000000 */
[----:B------:R-:W-:Y:S01]  /*2450*/  UMOV UR40, UR49 ;  /* 0x0000003100287c82 */ /* 0x000fe20008000000 */
[----:B------:R-:W-:Y:S05]  /*2460*/  UMOV UR30, UR41 ;  /* 0x00000029001e7c82 */ /* 0x000fea0008000000 */
[----:B-1----:R-:W-:Y:S05]  /*2470*/  BRA.U UP0, `(.L_x_29) ;  /* 0xfffffffd00187547 */ /* 0x002fea000b83ffff */
.L_x_24:
[----:B--2---:R-:W-:Y:S01]  /*2480*/  SHF.L.U32 R3, R13, 0x1f, RZ ;  /* 0x0000001f0d037819 */ /* 0x004fe200000006ff */
[----:B------:R-:W-:-:S03]  /*2490*/  NOP ;  /* 0x0000000000007918 */ /* 0x000fc60000000000 */
[----:B------:R-:W2:Y:S02]  /*24a0*/  SYNCS.PHASECHK.TRANS64.TRYWAIT P0, [UR22+0x250], R3 ;  /* 0x00025003ff0075a7 */ /* 0x000ea40008001116 */
[----:B--2---:R-:W-:Y:S05]  /*24b0*/  @!P0 BRA `(.L_x_30) ;  /* 0x0000006400248947 */ /* 0x004fea0003800000 */
.L_x_132:
[----:B------:R-:W2:Y:S01]  /*24c0*/  LDS.128 R4, [UR22+0x290] ;  /* 0x00029016ff047984 */ /* 0x000ea20008000c00 */
[----:B------:R-:W-:Y:S01]  /*24d0*/  UIADD3 UR4, UPT, UPT, UR22, 0x258, URZ ;  /* 0x0000025816047890 */ /* 0x000fe2000fffe0ff */
[----:B------:R-:W-:Y:S01]  /*24e0*/  ISETP.GE.AND P0, PT, R40, 0x1, PT ;  /* 0x000000012800780c */ /* 0x000fe20003f06270 */
[----:B------:R-:W-:Y:S01]  /*24f0*/  @!PT LDS RZ, [RZ] ;  /* 0x00000000fffff984 */ /* 0x000fe20000000800 */
[----:B------:R-:W-:Y:S01]  /*2500*/  @!PT LDS RZ, [RZ] ;  /* 0x00000000fffff984 */ /* 0x000fe20000000800 */
[----:B------:R-:W-:Y:S01]  /*2510*/  @!PT LDS RZ, [RZ] ;  /* 0x00000000fffff984 */ /* 0x000fe20000000800 */
[----:B------:R-:W-:Y:S01]  /*2520*/  @!PT LDS RZ, [RZ] ;  /* 0x00000000fffff984 */ /* 0x000fe20000000800 */
[----:B------:R1:W-:Y:S06]  /*2530*/  MEMBAR.ALL.CTA ;  /* 0x0000000000007992 */ /* 0x0003ec0000008000 */
[----:B-1----:R-:W1:Y:S01]  /*2540*/  FENCE.VIEW.ASYNC.S ;  /* 0x00000000000073c6 */ /* 0x002e620000000000 */
[----:B------:R-:W-:-:S09]  /*2550*/  UPRMT UR4, URZ, 0x654, UR4 ;  /* 0x00000654ff047896 */ /* 0x000fd20008000004 */
[----:B-1----:R-:W-:Y:S01]  /*2560*/  SYNCS.ARRIVE.TRANS64.RED.A1T0 RZ, [UR4], RZ ;  /* 0x000000ffffff79a7 */ /* 0x002fe20008100404 */
[----:B--2---:R-:W-:-:S13]  /*2570*/  LOP3.LUT P3, RZ, R6, 0x1, RZ, 0xc0, !PT ;  /* 0x0000000106ff7812 */ /* 0x004fda000786c0ff */
[----:B------:R-:W-:Y:S02]  /*2580*/  @P3 MOV R12, R4 ;  /* 0x00000004000c3202 */ /* 0x000fe40000000f00 */
[----:B------:R-:W-:Y:S01]  /*2590*/  @P3 LOP3.LUT R11, R5, 0xffff, RZ, 0xc0, !PT ;  /* 0x0000ffff050b3812 */ /* 0x000fe200078ec0ff */
[----:B------:R-:W-:Y:S06]  /*25a0*/  @!P0 BRA `(.L_x_31) ;  /* 0x0000000000b88947 */ /* 0x000fec0003800000 */
[----:B------:R-:W1:Y:S01]  /*25b0*/  LDC.64 R4, c[0x0][0xb18] ;  /* 0x0002c600ff047b82 */ /* 0x000e620000000a00 */
[----:B----4-:R-:W-:-:S07]  /*25c0*/  ISETP.NE.AND P2, PT, R40, 0x1, PT ;  /* 0x000000012800780c */ /* 0x010fce0003f45270 */
[----:B------:R-:W2:Y:S08]  /*25d0*/  LDC.64 R6, c[0x0][0xb10] ;  /* 0x0002c400ff067b82 */ /* 0x000eb00000000a00 */
[----:B------:R-:W4:Y:S08]  /*25e0*/  LDC R8, c[0x0][0xb20] ;  /* 0x0002c800ff087b82 */ /* 0x000f300000000800 */
[----:B------:R-:W3:Y:S01]  /*25f0*/  LDC R9, c[0x0][0xb0c] ;  /* 0x0002c300ff097b82 */ /* 0x000ee20000000800 */
[----:B-1----:R-:W-:Y:S01]  /*2600*/  IMAD.HI.U32 R15, R0, R5, RZ ;  /* 0x00000005000f7227 */ /* 0x002fe200078e00ff */
[----:B------:R-:W-:-:S03]  /*2610*/  ISETP.NE.AND P0, PT, R4, 0x1, PT ;  /* 0x000000010400780c */ /* 0x000fc60003f05270 */
[----:B------:R-:W-:-:S03]  /*2620*/  IMAD.HI.U32 R5, R11, R5, RZ ;  /* 0x000000050b057227 */ /* 0x000fc600078e00ff */
[----:B------:R-:W1:Y:S01]  /*2630*/  LDC.64 R2, c[0x0][0xb28] ;  /* 0x0002ca00ff027b82 */ /* 0x000e620000000a00 */
[----:B--2---:R-:W-:-:S04]  /*2640*/  IMAD.HI.U32 R16, R10, R6, RZ ;  /* 0x000000060a107227 */ /* 0x004fc800078e00ff */
[----:B------:R-:W-:Y:S01]  /*2650*/  IMAD.HI.U32 R17, R12, R6, RZ ;  /* 0x000000060c117227 */ /* 0x000fe200078e00ff */
[----:B------:R-:W-:Y:S02]  /*2660*/  SHF.R.U32.HI R16, RZ, R7, R16 ;  /* 0x00000007ff107219 */ /* 0x000fe40000011610 */
[-C--:B----4-:R-:W-:Y:S02]  /*2670*/  SHF.R.U32.HI R15, RZ, R8.reuse, R15 ;  /* 0x00000008ff0f7219 */ /* 0x090fe4000001160f */
[----:B------:R-:W-:Y:S02]  /*2680*/  SHF.R.U32.HI R5, RZ, R8, R5 ;  /* 0x00000008ff057219 */ /* 0x000fe40000011605 */
[----:B------:R-:W-:Y:S02]  /*2690*/  SEL R15, R0, R15, !P0 ;  /* 0x0000000f000f7207 */ /* 0x000fe40004000000 */
[----:B------:R-:W-:Y:S02]  /*26a0*/  SHF.R.U32.HI R17, RZ, R7, R17 ;  /* 0x00000007ff117219 */ /* 0x000fe40000011611 */
[----:B---3--:R-:W-:-:S02]  /*26b0*/  ISETP.NE.AND P1, PT, R9, 0x1, PT ;  /* 0x000000010900780c */ /* 0x008fc40003f25270 */
[----:B------:R-:W-:Y:S02]  /*26c0*/  SEL R5, R11, R5, !P0 ;  /* 0x000000050b057207 */ /* 0x000fe40004000000 */
[----:B------:R-:W-:Y:S02]  /*26d0*/  SEL R16, R10, R16, !P1 ;  /* 0x000000100a107207 */ /* 0x000fe40004800000 */
[----:B------:R-:W-:Y:S01]  /*26e0*/  SEL R17, R12, R17, !P1 ;  /* 0x000000110c117207 */ /* 0x000fe20004800000 */
[----:B-1----:R-:W-:-:S04]  /*26f0*/  IMAD.HI.U32 R14, R15, R2, RZ ;  /* 0x000000020f0e7227 */ /* 0x002fc800078e00ff */
        /* <DEDUP_REMOVED lines=10> */
[----:B------:R-:W-:-:S04]  /*27a0*/  @!P0 IMAD.HI.U32 R7, R17, R2, RZ ;  /* 0x0000000211078227 */ /* 0x000fc800078e00ff */
[----:B------:R-:W-:Y:S01]  /*27b0*/  IMAD.MOV R2, RZ, RZ, -R6 ;  /* 0x000000ffff027224 */ /* 0x000fe200078e0a06 */
[----:B------:R-:W-:Y:S02]  /*27c0*/  @!P0 SHF.R.U32.HI R3, RZ, R3, R7 ;  /* 0x00000003ff038219 */ /* 0x000fe40000011607 */
[----:B------:R-:W-:Y:S01]  /*27d0*/  IADD3 R7, PT, PT, -R5, RZ, RZ ;  /* 0x000000ff05077210 */ /* 0x000fe20007ffe1ff */
[----:B------:R-:W-:Y:S01]  /*27e0*/  IMAD R2, R40, R2, R5 ;  /* 0x0000000228027224 */ /* 0x000fe200078e0205 */
        /* <DEDUP_REMOVED lines=10> */
.L_x_31:
[----:B------:R-:W1:Y:S02]  /*2890*/  LDCU UR4, c[0x0][0xb30] ;  /* 0x00016600ff0477ac */ /* 0x000e640008000800 */
[----:B-1----:R-:W-:-:S09]  /*28a0*/  UISETP.NE.AND UP0, UPT, UR4, 0x1, UPT ;  /* 0x000000010400788c */ /* 0x002fd2000bf05270 */
[----:B------:R-:W-:Y:S05]  /*28b0*/  BRA.U UP0, `(.L_x_32) ;  /* 0x0000000100407547 */ /* 0x000fea000b800000 */
[----:B------:R-:W1:Y:S08]  /*28c0*/  LDC.64 R4, c[0x0][0xb10] ;  /* 0x0002c400ff047b82 */ /* 0x000e700000000a00 */
[----:B------:R-:W2:Y:S08]  /*28d0*/  LDC.64 R2, c[0x0][0xb18] ;  /* 0x0002c600ff027b82 */ /* 0x000eb00000000a00 */
[----:B------:R-:W3:Y:S08]  /*28e0*/  LDC R6, c[0x0][0xb20] ;  /* 0x0002c800ff067b82 */ /* 0x000ef00000000800 */
[----:B------:R-:W4:Y:S01]  /*28f0*/  LDC R7, c[0x0][0xb0c] ;  /* 0x0002c300ff077b82 */ /* 0x000f220000000800 */
[----:B-1----:R-:W-:-:S05]  /*2900*/  IMAD.HI.U32 R4, R12, R4, RZ ;  /* 0x000000040c047227 */ /* 0x002fca00078e00ff */
[----:B------:R-:W-:Y:S01]  /*2910*/  SHF.R.U32.HI R4, RZ, R5, R4 ;  /* 0x00000005ff047219 */ /* 0x000fe20000011604 */
[----:B--2---:R-:W-:Y:S01]  /*2920*/  IMAD.HI.U32 R3, R11, R3, RZ ;  /* 0x000000030b037227 */ /* 0x004fe200078e00ff */
[----:B------:R-:W-:-:S04]  /*2930*/  ISETP.NE.AND P0, PT, R2, 0x1, PT ;  /* 0x000000010200780c */ /* 0x000fc80003f05270 */
[----:B---3--:R-:W-:-:S04]  /*2940*/  SHF.R.U32.HI R3, RZ, R6, R3 ;  /* 0x00000006ff037219 */ /* 0x008fc80000011603 */
[----:B------:R-:W-:Y:S02]  /*2950*/  SEL R3, R11, R3, !P0 ;  /* 0x000000030b037207 */ /* 0x000fe40004000000 */
[----:B----4-:R-:W-:-:S04]  /*2960*/  ISETP.NE.AND P1, PT, R7, 0x1, PT ;  /* 0x000000010700780c */ /* 0x010fc80003f25270 */
[----:B------:R-:W-:-:S05]  /*2970*/  SEL R4, R12, R4, !P1 ;  /* 0x000000040c047207 */ /* 0x000fca0004800000 */
[----:B------:R-:W-:Y:S02]  /*2980*/  IMAD.IADD R5, R3, 0x1, -R4 ;  /* 0x0000000103057824 */ /* 0x000fe400078e0a04 */
[----:B------:R-:W-:Y:S02]  /*2990*/  IMAD.IADD R3, R4, 0x1, -R3 ;  /* 0x0000000104037824 */ /* 0x000fe400078e0a03 */
[----:B------:R-:W-:Y:S02]  /*29a0*/  IMAD R12, R5, R7, R12 ;  /* 0x00000007050c7224 */ /* 0x000fe400078e020c */
[----:B------:R-:W-:-:S07]  /*29b0*/  IMAD R11, R3, R2, R11 ;  /* 0x00000002030b7224 */ /* 0x000fce00078e020b */
.L_x_32:
[----:B------:R-:W-:Y:S01]  /*29c0*/  UMOV UR20, UR31 ;  /* 0x0000001f00147c82 */ /* 0x000fe20008000000 */
[----:B------:R-:W-:Y:S01]  /*29d0*/  PLOP3.LUT P0, PT, PT, PT, PT, 0x80, 0x8 ;  /* 0x000000000008781c */ /* 0x000fe20003f0f070 */
[----:B------:R-:W-:Y:S01]  /*29e0*/  IMAD.IADD R17, R12, 0x1, R101 ;  /* 0x000000010c117824 */ /* 0x000fe200078e0265 */
[----:B------:R-:W-:Y:S01]  /*29f0*/  LOP3.LUT R13, R13, 0x1, RZ, 0x3c, !PT ;  /* 0x000000010d0d7812 */ /* 0x000fe200078e3cff */
[----:B------:R-:W-:Y:S01]  /*2a00*/  IMAD.IADD R14, R11, 0x1, R100 ;  /* 0x000000010b0e7824 */ /* 0x000fe200078e0264 */
[----:B------:R-:W-:Y:S09]  /*2a10*/  @P3 BRA `(.L_x_33) ;  /* 0xffffffec00603947 */ /* 0x000ff2000383ffff */
[----:B------:R-:W-:Y:S01]  /*2a20*/  UIADD3 UR22, UPT, UPT, UR22, 0x110, URZ ;  /* 0x0000011016167890 */ /* 0x000fe2000fffe0ff */
[----:B------:R-:W-:-:S03]  /*2a30*/  MOV R2, UR33 ;  /* 0x0000002100027c02 */ /* 0x000fc60008000f00 */
[----:B------:R-:W-:Y:S01]  /*2a40*/  ULEA UR4, UR32, UR22, 0x3 ;  /* 0x0000001620047291 */ /* 0x000fe2000f8e18ff */
[----:B------:R-:W-:-:S08]  /*2a50*/  SHF.L.U32 R2, R2, 0x1f, RZ ;  /* 0x0000001f02027819 */ /* 0x000fd000000006ff */
[----:B------:R-:W1:Y:S02]  /*2a60*/  SYNCS.PHASECHK.TRANS64.TRYWAIT P0, [UR4], R2 ;  /* 0x00000002ff0075a7 */ /* 0x000e640008001104 */
[----:B-1----:R-:W-:Y:S05]  /*2a70*/  @!P0 BRA `(.L_x_34) ;  /* 0x0000005c00cc8947 */ /* 0x002fea0003800000 */
.L_x_134:
[----:B------:R-:W-:-:S04]  /*2a80*/  UIADD3 UR6, UPT, UPT, UR32, 0x1, URZ ;  /* 0x0000000120067890 */ /* 0x000fc8000fffe0ff */
[----:B------:R-:W-:-:S04]  /*2a90*/  UISETP.NE.AND UP0, UPT, UR6, 0x22, UPT ;  /* 0x000000220600788c */ /* 0x000fc8000bf05270 */
[----:B------:R-:W-:Y:S02]  /*2aa0*/  USEL UR5, URZ, 0x1, UP0 ;  /* 0x00000001ff057887 */ /* 0x000fe40008000000 */
[----:B------:R-:W-:Y:S02]  /*2ab0*/  USEL UR6, UR6, URZ, UP0 ;  /* 0x000000ff06067287 */ /* 0x000fe40008000000 */
[----:B------:R-:W-:Y:S02]  /*2ac0*/  ULOP3.LUT UR5, UR33, UR5, URZ, 0x3c, !UPT ;  /* 0x0000000521057292 */ /* 0x000fe4000f8e3cff */
[----:B------:R-:W-:-:S04]  /*2ad0*/  ULEA UR4, UR6, UR22, 0x3 ;  /* 0x0000001606047291 */ /* 0x000fc8000f8e18ff */
[----:B-1----:R-:W-:-:S04]  /*2ae0*/  MOV R2, UR5 ;  /* 0x0000000500027c02 */ /* 0x002fc80008000f00 */
[----:B------:R-:W-:-:S04]  /*2af0*/  SHF.L.U32 R2, R2, 0x1f, RZ ;  /* 0x0000001f02027819 */ /* 0x000fc800000006ff */
[----:B------:R-:W1:Y:S02]  /*2b00*/  SYNCS.PHASECHK.TRANS64.TRYWAIT P0, [UR4], R2 ;  /* 0x00000002ff0075a7 */ /* 0x000e640008001104 */
[----:B-1----:R-:W-:Y:S05]  /*2b10*/  @!P0 BRA `(.L_x_35) ;  /* 0x0000005c00bc8947 */ /* 0x002fea0003800000 */
.L_x_136:
        /* <DEDUP_REMOVED lines=10> */
.L_x_138:
        /* <DEDUP_REMOVED lines=10> */
.L_x_140:
        /* <DEDUP_REMOVED lines=10> */
.L_x_142:
        /* <DEDUP_REMOVED lines=10> */
.L_x_144:
        /* <DEDUP_REMOVED lines=10> */
.L_x_146:
        /* <DEDUP_REMOVED lines=10> */
.L_x_148:
        /* <DEDUP_REMOVED lines=10> */
.L_x_150:
        /* <DEDUP_REMOVED lines=10> */
.L_x_152:
        /* <DEDUP_REMOVED lines=10> */
.L_x_154:
        /* <DEDUP_REMOVED lines=10> */
.L_x_156:
        /* <DEDUP_REMOVED lines=10> */
.L_x_158:
        /* <DEDUP_REMOVED lines=10> */
.L_x_160:
        /* <DEDUP_REMOVED lines=10> */
.L_x_162:
        /* <DEDUP_REMOVED lines=10> */
.L_x_164:
        /* <DEDUP_REMOVED lines=10> */
.L_x_166:
        /* <DEDUP_REMOVED lines=10> */
.L_x_168:
        /* <DEDUP_REMOVED lines=10> */
.L_x_170:
        /* <DEDUP_REMOVED lines=10> */
.L_x_172:
        /* <DEDUP_REMOVED lines=10> */
.L_x_174:
        /* <DEDUP_REMOVED lines=10> */
.L_x_176:
        /* <DEDUP_REMOVED lines=10> */
.L_x_178:
        /* <DEDUP_REMOVED lines=10> */
.L_x_180:
        /* <DEDUP_REMOVED lines=10> */
.L_x_182:
        /* <DEDUP_REMOVED lines=10> */
.L_x_184:
        /* <DEDUP_REMOVED lines=10> */
.L_x_186:
        /* <DEDUP_REMOVED lines=10> */
.L_x_188:
        /* <DEDUP_REMOVED lines=10> */
.L_x_190:
        /* <DEDUP_REMOVED lines=10> */
.L_x_192:
        /* <DEDUP_REMOVED lines=10> */
.L_x_194:
        /* <DEDUP_REMOVED lines=10> */
.L_x_196:
        /* <DEDUP_REMOVED lines=10> */
.L_x_198:
[----:B------:R-:W-:-:S04]  /*3e80*/  UIADD3 UR6, UPT, UPT, UR6, 0x1, URZ ;  /* 0x0000000106067890 */ /* 0x000fc8000fffe0ff */
[----:B------:R-:W-:-:S04]  /*3e90*/  UISETP.NE.AND UP0, UPT, UR6, 0x22, UPT ;  /* 0x000000220600788c */ /* 0x000fc8000bf05270 */
[----:B------:R-:W-:Y:S02]  /*3ea0*/  USEL UR4, URZ, 0x1, UP0 ;  /* 0x00000001ff047887 */ /* 0x000fe40008000000 */
[----:B------:R-:W-:Y:S02]  /*3eb0*/  USEL UR6, UR6, URZ, UP0 ;  /* 0x000000ff06067287 */ /* 0x000fe40008000000 */
[----:B------:R-:W-:Y:S02]  /*3ec0*/  ULOP3.LUT UR4, UR5, UR4, URZ, 0x3c, !UPT ;  /* 0x0000000405047292 */ /* 0x000fe4000f8e3cff */
[----:B------:R-:W-:-:S04]  /*3ed0*/  ULEA UR6, UR6, UR22, 0x3 ;  /* 0x0000001606067291 */ /* 0x000fc8000f8e18ff */
[----:B-1----:R-:W-:Y:S02]  /*3ee0*/  IMAD.U32 R2, RZ, RZ, UR4 ;  /* 0x00000004ff027e24 */ /* 0x002fe4000f8e00ff */
[----:B------:R-:W-:-:S03]  /*3ef0*/  MOV R0, UR6 ;  /* 0x0000000600007c02 */ /* 0x000fc60008000f00 */
[----:B------:R-:W-:-:S07]  /*3f00*/  SHF.L.U32 R2, R2, 0x1f, RZ ;  /* 0x0000001f02027819 */ /* 0x000fce00000006ff */
.L_x_67:
[----:B-1----:R1:W2:Y:S02]  /*3f10*/  SYNCS.PHASECHK.TRANS64.TRYWAIT P0, [R0+URZ], R2 ;  /* 0x00000002000075a7 */ /* 0x0022a400080011ff */
[----:B--2---:R-:W-:Y:S05]  /*3f20*/  @!P0 NANOSLEEP.SYNCS 0x989680 ;  /* 0x009896800000895d */ /* 0x004fea0003900000 */
[----:B------:R-:W2:Y:S02]  /*3f30*/  @!P0 SYNCS.PHASECHK.TRANS64 P0, [R0+URZ], R2 ;  /* 0x00000002000085a7 */ /* 0x000ea400080010ff */
[----:B--2---:R-:W-:Y:S05]  /*3f40*/  @P0 EXIT ;  /* 0x000000000000094d */ /* 0x004fea0003800000 */
[----:B------:R-:W-:Y:S05]  /*3f50*/  BRA `(.L_x_67) ;  /* 0xfffffffc00ec7947 */ /* 0x000fea000383ffff */
.L_x_17:
[----:B------:R-:W-:-:S04]  /*3f60*/  UISETP.NE.AND UP1, UPT, UR45, URZ, UPT ;  /* 0x000000ff2d00728c */ /* 0x000fc8000bf25270 */
[----:B------:R-:W-:-:S09]  /*3f70*/  UISETP.NE.OR UP1, UPT, UR8, 0x1, UP1 ;  /* 0x000000010800788c */ /* 0x000fd20008f25670 */
[----:B------:R-:W-:Y:S05]  /*3f80*/  BRA.U UP1, `(.L_x_68) ;  /* 0x0000000101b07547 */ /* 0x000fea000b800000 */
[----:B------:R-:W-:Y:S01]  /*3f90*/  UMOV UR4, 0x400 ;  /* 0x0000040000047882 */ /* 0x000fe20000000000 */
[----:B------:R-:W-:Y:S01]  /*3fa0*/  HFMA2 R3, -RZ, RZ, 0, 5.9604644775390625e-08 ;  /* 0x00000001ff037431 */ /* 0x000fe200000001ff */
[----:B------:R-:W-:Y:S01]  /*3fb0*/  ULEA UR45, UR45, UR4, 0x18 ;  /* 0x000000042d2d7291 */ /* 0x000fe2000f8ec0ff */
[----:B------:R-:W-:Y:S01]  /*3fc0*/  ISETP.NE.AND P0, PT, R2, RZ, PT ;  /* 0x000000ff0200720c */ /* 0x000fe20003f05270 */
[----:B------:R-:W-:Y:S02]  /*3fd0*/  IMAD.MOV.U32 R8, RZ, RZ, RZ ;  /* 0x000000ffff087224 */ /* 0x000fe400078e00ff */
[----:B------:R-:W-:Y:S02]  /*3fe0*/  UIADD3 UR6, UPT, UPT, UR45, 0x258, URZ ;  /* 0x000002582d067890 */ /* 0x000fe4000fffe0ff */
[----:B------:R-:W-:Y:S02]  /*3ff0*/  UIADD3 UR7, UPT, UPT, UR45, 0x250, URZ ;  /* 0x000002502d077890 */ /* 0x000fe4000fffe0ff */
[----:B------:R-:W-:-:S12]  /*4000*/  UPRMT UR6, URZ, 0x654, UR6 ;  /* 0x00000654ff067896 */ /* 0x000fd80008000006 */
.L_x_71:
[----:B------:R-:W-:Y:S01]  /*4010*/  SHF.L.U32 R6, R3, 0x1f, RZ ;  /* 0x0000001f03067819 */ /* 0x000fe200000006ff */
[----:B------:R-:W-:Y:S02]  /*4020*/  IMAD.U32 R4, RZ, RZ, UR7 ;  /* 0x00000007ff047e24 */ /* 0x000fe4000f8e00ff */
[----:B------:R-:W-:Y:S01]  /*4030*/  @!P0 IMAD.MOV.U32 R5, RZ, RZ, 0x10 ;  /* 0x00000010ff058424 */ /* 0x000fe200078e00ff */
[----:B------:R-:W1:Y:S02]  /*4040*/  SYNCS.PHASECHK.TRANS64.TRYWAIT P1, [UR45+0x258], R6 ;  /* 0x00025806ff0075a7 */ /* 0x000e64000802112d */
[----:B------:R-:W-:-:S04]  /*4050*/  PRMT R4, R2, 0x654, R4 ;  /* 0x0000065402047816 */ /* 0x000fc80000000004 */
[----:B------:R-:W-:Y:S01]  /*4060*/  SEL R0, R4, R0, !P0 ;  /* 0x0000000004007207 */ /* 0x000fe20004000000 */
[----:B-1----:R-:W-:Y:S06]  /*4070*/  @!P1 BRA `(.L_x_69) ;  /* 0x0000005400649947 */ /* 0x002fec0003800000 */
.L_x_200:
[----:B------:R-:W-:Y:S01]  /*4080*/  UIADD3 UR4, UPT, UPT, UR45, 0x290, URZ ;  /* 0x000002902d047890 */ /* 0x000fe2000fffe0ff */
[----:B------:R2:W-:Y:S01]  /*4090*/  @!P0 SYNCS.ARRIVE.TRANS64.RED RZ, [R0+URZ], R5 ;  /* 0x0000000500ff89a7 */ /* 0x0005e200080004ff */
[----:B------:R-:W-:Y:S01]  /*40a0*/  UIADD3 UR5, UPT, UPT, UR45, 0x250, URZ ;  /* 0x000002502d057890 */ /* 0x000fe2000fffe0ff */
[----:B------:R-:W-:-:S08]  /*40b0*/  LOP3.LUT R3, R3, 0x1, RZ, 0x3c, !PT ;  /* 0x0000000103037812 */ /* 0x000fd000078e3cff */
[----:B------:R-:W-:Y:S06]  /*40c0*/  UGETNEXTWORKID.BROADCAST [UR4], [UR5] ;  /* 0x00000000040073ca */ /* 0x000fec0008000100 */
[----:B--2---:R-:W-:-:S04]  /*40d0*/  SHF.L.U32 R5, R8, 0x1f, RZ ;  /* 0x0000001f08057819 */ /* 0x004fc800000006ff */
[----:B------:R-:W2:Y:S02]  /*40e0*/  SYNCS.PHASECHK.TRANS64.TRYWAIT P1, [UR45+0x250], R5 ;  /* 0x00025005ff0075a7 */ /* 0x000ea4000802112d */
[----:B--2---:R-:W-:Y:S05]  /*40f0*/  @!P1 BRA `(.L_x_70) ;  /* 0x00000054005c9947 */ /* 0x004fea0003800000 */
.L_x_202:
[----:B-1----:R-:W1:Y:S01]  /*4100*/  LDS.128 R4, [UR45+0x290] ;  /* 0x0002902dff047984 */ /* 0x002e620008000c00 */
[----:B------:R-:W-:Y:S01]  /*4110*/  LOP3.LUT R8, R8, 0x1, RZ, 0x3c, !PT ;  /* 0x0000000108087812 */ /* 0x000fe200078e3cff */
[----:B------:R-:W-:Y:S01]  /*4120*/  @!PT LDS RZ, [RZ] ;  /* 0x00000000fffff984 */ /* 0x000fe20000000800 */
[----:B------:R-:W-:Y:S01]  /*4130*/  @!PT LDS RZ, [RZ] ;  /* 0x00000000fffff984 */ /* 0x000fe20000000800 */
[----:B------:R-:W-:Y:S01]  /*4140*/  @!PT LDS RZ, [RZ] ;  /* 0x00000000fffff984 */ /* 0x000fe20000000800 */
[----:B------:R-:W-:Y:S01]  /*4150*/  @!PT LDS RZ, [RZ] ;  /* 0x00000000fffff984 */ /* 0x000fe20000000800 */
[----:B------:R2:W-:Y:S06]  /*4160*/  MEMBAR.ALL.CTA ;  /* 0x0000000000007992 */ /* 0x0005ec0000008000 */
[----:B--2---:R-:W2:Y:S02]  /*4170*/  FENCE.VIEW.ASYNC.S ;  /* 0x00000000000073c6 */ /* 0x004ea40000000000 */
[----:B--2---:R-:W-:Y:S01]  /*4180*/  SYNCS.ARRIVE.TRANS64.RED.A1T0 RZ, [UR6], RZ ;  /* 0x000000ffffff79a7 */ /* 0x004fe20008100406 */
[----:B-1----:R-:W-:-:S13]  /*4190*/  LOP3.LUT P1, RZ, R6, 0x1, RZ, 0xc0, !PT ;  /* 0x0000000106ff7812 */ /* 0x002fda000782c0ff */
[----:B------:R-:W-:Y:S05]  /*41a0*/  @P1 BRA `(.L_x_71) ;  /* 0xfffffffc00981947 */ /* 0x000fea000383ffff */
[----:B------:R-:W-:-:S04]  /*41b0*/  SHF.L.U32 R0, R3, 0x1f, RZ ;  /* 0x0000001f03007819 */ /* 0x000fc800000006ff */
[----:B------:R-:W1:Y:S02]  /*41c0*/  SYNCS.PHASECHK.TRANS64 P0, [UR45+0x258], R0 ;  /* 0x00025800ff0075a7 */ /* 0x000e64000800102d */
[----:B-1----:R-:W-:Y:S05]  /*41d0*/  @P0 EXIT ;  /* 0x000000000000094d */ /* 0x002fea0003800000 */
[----:B------:R-:W-:-:S07]  /*41e0*/  MOV R0, UR45 ;  /* 0x0000002d00007c02 */ /* 0x000fce0008000f00 */
.L_x_72:
[----:B-1----:R-:W-:-:S04]  /*41f0*/  SHF.L.U32 R2, R3, 0x1f, RZ ;  /* 0x0000001f03027819 */ /* 0x002fc800000006ff */
[----:B------:R1:W2:Y:S03]  /*4200*/  SYNCS.PHASECHK.TRANS64.TRYWAIT P0, [R0+URZ+0x258], R2 ;  /* 0x00025802000075a7 */ /* 0x0002a600080011ff */
[----:B--2---:R-:W-:Y:S05]  /*4210*/  @!P0 NANOSLEEP.SYNCS 0x989680 ;  /* 0x009896800000895d */ /* 0x004fea0003900000 */
[----:B------:R-:W2:Y:S02]  /*4220*/  @!P0 SYNCS.PHASECHK.TRANS64 P0, [R0+URZ+0x258], R2 ;  /* 0x00025802000085a7 */ /* 0x000ea400080010ff */
[----:B--2---:R-:W-:Y:S05]  /*4230*/  @P0 EXIT ;  /* 0x000000000000094d */ /* 0x004fea0003800000 */
[----:B------:R-:W-:Y:S05]  /*4240*/  BRA `(.L_x_72) ;  /* 0xfffffffc00e87947 */ /* 0x000fea000383ffff */
.L_x_68:
[----:B------:R-:W-:-:S09]  /*4250*/  UISETP.NE.AND UP1, UPT, UR8, URZ, UPT ;  /* 0x000000ff0800728c */ /* 0x000fd2000bf25270 */
[----:B------:R-:W-:Y:S05]  /*4260*/  BRA.U UP1, `(.L_x_73) ;  /* 0x0000000d01187547 */ /* 0x000fea000b800000 */
[----:B------:R-:W-:Y:S01]  /*4270*/  UMOV UR4, 0x40 ;  /* 0x0000004000047882 */ /* 0x000fe20000000000 */
[----:B------:R-:W-:Y:S01]  /*4280*/  NOP ;  /* 0x0000000000007918 */ /* 0x000fe20000000000 */
[----:B------:R-:W-:Y:S01]  /*4290*/  ULEA UR4, UR45, UR4, 0x18 ;  /* 0x000000042d047291 */ /* 0x000fe2000f8ec0ff */
[----:B------:R-:W-:Y:S02]  /*42a0*/  UMOV UR5, 0x400 ;  /* 0x0000040000057882 */ /* 0x000fe40000000000 */
[----:B------:R-:W-:-:S06]  /*42b0*/  ULEA UR45, UR45, UR5, 0x18 ;  /* 0x000000052d2d7291 */ /* 0x000fcc000f8ec0ff */
[----:B------:R-:W1:Y:S02]  /*42c0*/  LDS.U8 R0, [UR4+0x1c] ;  /* 0x00001c04ff007984 */ /* 0x000e640008000000 */
[----:B-1----:R-:W-:-:S13]  /*42d0*/  ISETP.NE.AND P0, PT, R0, RZ, PT ;  /* 0x000000ff0000720c */ /* 0x002fda0003f05270 */
[----:B------:R-:W-:Y:S05]  /*42e0*/  @P0 BRA `(.L_x_74) ;  /* 0x0000000000580947 */ /* 0x000fea0003800000 */
[----:B------:R-:W-:-:S13]  /*42f0*/  ELECT P0, URZ, PT ;  /* 0x0000000000ff782f */ /* 0x000fda0003800000 */
[----:B------:R-:W-:Y:S05]  /*4300*/  @!P0 BRA `(.L_x_75) ;  /* 0x0000000000608947 */ /* 0x000fea0003800000 */
[----:B------:R-:W-:Y:S01]  /*4310*/  UMOV UR5, 0x10 ;  /* 0x0000001000057882 */ /* 0x000fe20000000000 */
[----:B------:R-:W-:Y:S01]  /*4320*/  HFMA2 R0, -RZ, RZ, 0, 5.9604644775390625e-08 ;  /* 0x00000001ff007431 */ /* 0x000fe200000001ff */
[----:B------:R-:W-:-:S03]  /*4330*/  MOV R2, 0xffff ;  /* 0x0000ffff00027802 */ /* 0x000fc60000000f00 */
[----:B------:R-:W-:Y:S04]  /*4340*/  DEPBAR.LE SB1, 0x36 ;  /* 0x00009d800000791a */ /* 0x000fe80000000000 */
[----:B------:R-:W1:Y:S02]  /*4350*/  UTCATOMSWS.FIND_AND_SET.ALIGN UP0, UR5, UR5 ;  /* 0x00000005000575e3 */ /* 0x000e640008000800 */
[----:B-1----:R-:W-:Y:S01]  /*4360*/  MOV R3, UR5 ;  /* 0x0000000500037c02 */ /* 0x002fe20008000f00 */
[----:B------:R-:W-:Y:S06]  /*4370*/  BRA.U UP0, `(.L_x_76) ;  /* 0x0000000100187547 */ /* 0x000fec000b800000 */
.L_x_77:
[----:B------:R-:W-:Y:S05]  /*4380*/  NANOSLEEP 0x64 ;  /* 0x000000640000795d */ /* 0x000fea0003800000 */
[----:B------:R-:W-:-:S05]  /*4390*/  UMOV UR5, 0x10 ;  /* 0x0000001000057882 */ /* 0x000fca0000000000 */
[----:B------:R-:W-:Y:S04]  /*43a0*/  DEPBAR.LE SB1, 0x36 ;  /* 0x00009d800000791a */ /* 0x000fe80000000000 */
[----:B------:R-:W1:Y:S02]  /*43b0*/  UTCATOMSWS.FIND_AND_SET.ALIGN UP0, UR5, UR5 ;  /* 0x00000005000575e3 */ /* 0x000e640008000800 */
[----:B-1----:R-:W-:Y:S01]  /*43c0*/  MOV R3, UR5 ;  /* 0x0000000500037c02 */ /* 0x002fe20008000f00 */
[----:B------:R-:W-:Y:S05]  /*43d0*/  BRA.U !UP0, `(.L_x_77) ;  /* 0xfffffffd08e87547 */ /* 0x000fea000b83ffff */
.L_x_76:
[-C--:B------:R-:W-:Y:S02]  /*43e0*/  SHF.L.U32 R2, R2, R3.reuse, RZ ;  /* 0x0000000302027219 */ /* 0x080fe400000006ff */
[----:B------:R-:W-:Y:S01]  /*43f0*/  SHF.L.U32 R0, R0, R3, RZ ;  /* 0x0000000300007219 */ /* 0x000fe200000006ff */
[----:B------:R-:W-:Y:S02]  /*4400*/  IMAD.SHL.U32 R3, R3, 0x20, RZ ;  /* 0x0000002003037824 */ /* 0x000fe400078e00ff */
[----:B------:R1:W-:Y:S04]  /*4410*/  ATOMS.OR RZ, [UR4+0x14], R2 ;  /* 0x00001402ffff798c */ /* 0x0003e8000b000004 */
[----:B------:R1:W-:Y:S04]  /*4420*/  ATOMS.OR RZ, [UR4+0x18], R0 ;  /* 0x00001800ffff798c */ /* 0x0003e8000b000004 */
[----:B------:R1:W-:Y:S01]  /*4430*/  STS [UR45+0x2a0], R3 ;  /* 0x0002a003ff007988 */ /* 0x0003e2000800082d */
[----:B------:R-:W-:Y:S05]  /*4440*/  BRA `(.L_x_75) ;  /* 0x0000000000107947 */ /* 0x000fea0003800000 */
.L_x_74:
[----:B------:R-:W-:Y:S02]  /*4450*/  MOV R0, 0xffffffff ;  /* 0xffffffff00007802 */ /* 0x000fe40000000f00 */
[----:B------:R-:W-:-:S03]  /*4460*/  MOV R2, 0x4490 ;  /* 0x0000449000027802 */ /* 0x000fc60000000f00 */
[----:B------:R1:W-:Y:S04]  /*4470*/  STS [UR45+0x2a0], R0 ;  /* 0x0002a000ff007988 */ /* 0x0003e8000800082d */
[----:B-1-3-5:R-:W-:Y:S05]  /*4480*/  CALL.REL.NOINC `($__internal_1_$__cuda_sm10x_tcgen05_guardrail_trap_phase_invalid_during_alloc) ;  /* 0x0000005400e07944 */ /* 0x02afea0003c00000 */
.L_x_75:
[----:B------:R-:W-:Y:S05]  /*4490*/  WARPSYNC.ALL ;  /* 0x0000000000007948 */ /* 0x000fea0003800000 */
[----:B------:R-:W2:Y:S01]  /*44a0*/  S2UR UR6, SR_CgaCtaId ;  /* 0x00000000000679c3 */ /* 0x000ea20000008800 */
[----:B------:R-:W-:Y:S01]  /*44b0*/  UMOV UR4, 0x400 ;  /* 0x0000040000047882 */ /* 0x000fe20000000000 */
[----:B------:R-:W-:-:S06]  /*44c0*/  NOP ;  /* 0x0000000000007918 */ /* 0x000fcc0000000000 */
[----:B------:R-:W-:Y:S06]  /*44d0*/  BAR.ARV 0x6, 0xa0 ;  /* 0x0182800000007b1d */ /* 0x000fec0000002000 */
[----:B------:R-:W-:Y:S01]  /*44e0*/  IMAD.MOV.U32 R8, RZ, RZ, 0x1 ;  /* 0x00000001ff087424 */ /* 0x000fe200078e00ff */
[----:B------:R-:W-:Y:S01]  /*44f0*/  UMOV UR15, URZ ;  /* 0x000000ff000f7c82 */ /* 0x000fe20008000000 */
[----:B------:R-:W-:Y:S01]  /*4500*/  UMOV UR14, URZ ;  /* 0x000000ff000e7c82 */ /* 0x000fe20008000000 */
[----:B------:R-:W-:Y:S01]  /*4510*/  UMOV UR18, 0x0 ;  /* 0x0000000000127882 */ /* 0x000fe20000000000 */
[----:B------:R-:W-:Y:S01]  /*4520*/  UMOV UR19, 0x4200010 ;  /* 0x0420001000137882 */ /* 0x000fe20000000000 */
[----:B--2---:R-:W-:Y:S01]  /*4530*/  ULEA UR6, UR6, UR4, 0x18 ;  /* 0x0000000406067291 */ /* 0x004fe2000f8ec0ff */
[----:B------:R-:W2:Y:S03]  /*4540*/  LDCU.64 UR4, c[0x0][0x388] ;  /* 0x00007100ff0477ac */ /* 0x000ea60008000a00 */
[----:B------:R-:W-:-:S02]  /*4550*/  UIADD3 UR9, UPT, UPT, UR6, 0x4600, URZ ;  /* 0x0000460006097890 */ /* 0x000fc4000fffe0ff */
[----:B------:R-:W-:-:S03]  /*4560*/  UIADD3 UR10, UPT, UPT, UR6, 0x15600, URZ ;  /* 0x00015600060a7890 */ /* 0x000fc6000fffe0ff */
[----:B------:R-:W1:Y:S01]  /*4570*/  LDS R9, [UR6+0x2a0] ;  /* 0x0002a006ff097984 */ /* 0x000e620008000800 */
[----:B------:R-:W-:Y:S02]  /*4580*/  USHF.R.U32.HI UR9, URZ, 0x4, UR9 ;  /* 0x00000004ff097899 */ /* 0x000fe40008011609 */
[----:B------:R-:W-:Y:S02]  /*4590*/  USHF.R.U32.HI UR10, URZ, 0x4, UR10 ;  /* 0x00000004ff0a7899 */ /* 0x000fe4000801160a */
[----:B------:R-:W-:Y:S02]  /*45a0*/  ULOP3.LUT UR9, UR9, 0x3fff, URZ, 0xc0, !UPT ;  /* 0x00003fff09097892 */ /* 0x000fe4000f8ec0ff */
[----:B------:R-:W-:Y:S02]  /*45b0*/  ULOP3.LUT UR10, UR10, 0x3fff, URZ, 0xc0, !UPT ;  /* 0x00003fff0a0a7892 */ /* 0x000fe4000f8ec0ff */
[----:B------:R-:W-:Y:S02]  /*45c0*/  ULOP3.LUT UR9, UR9, 0x10000, URZ, 0xfc, !UPT ;  /* 0x0001000009097892 */ /* 0x000fe4000f8efcff */
[----:B--2---:R-:W-:-:S02]  /*45d0*/  UIADD3 UR4, UPT, UPT, UR4, 0x1f, URZ ;  /* 0x0000001f04047890 */ /* 0x004fc4000fffe0ff */
[----:B------:R-:W-:Y:S02]  /*45e0*/  ULOP3.LUT UR10, UR10, 0x10000, URZ, 0xfc, !UPT ;  /* 0x000100000a0a7892 */ /* 0x000fe4000f8efcff */
[----:B------:R-:W-:-:S04]  /*45f0*/  USHF.R.S32.HI UR7, URZ, 0x1f, UR4 ;  /* 0x0000001fff077899 */ /* 0x000fc80008011404 */
[----:B------:R-:W-:-:S03]  /*4600*/  ULEA.HI UR7, UR7, UR4, URZ, 0x5 ;  /* 0x0000000407077291 */ /* 0x000fc6000f8f28ff */
[----:B------:R-:W2:Y:S01]  /*4610*/  LDCU UR4, c[0x0][0x390] ;  /* 0x00007200ff0477ac */ /* 0x000ea20008000800 */
[----:B------:R-:W-:-:S04]  /*4620*/  USHF.R.S32.HI UR7, URZ, 0x5, UR7 ;  /* 0x00000005ff077899 */ /* 0x000fc80008011407 */
[----:B------:R-:W-:Y:S02]  /*4630*/  UIMAD UR7, UR7, UR5, URZ ;  /* 0x00000005070772a4 */ /* 0x000fe4000f8e02ff */
[----:B------:R-:W-:-:S04]  /*4640*/  UIADD3 UR5, UPT, UPT, UR6, 0x258, URZ ;  /* 0x0000025806057890 */ /* 0x000fc8000fffe0ff */
[----:B------:R-:W-:Y:S01]  /*4650*/  UPRMT UR5, URZ, 0x654, UR5 ;  /* 0x00000654ff057896 */ /* 0x000fe20008000005 */
[C---:B-1----:R-:W-:Y:S01]  /*4660*/  VIADD R3, R9.reuse, 0x80 ;  /* 0x0000008009037836 */ /* 0x042fe20000000000 */
[----:B------:R-:W-:Y:S01]  /*4670*/  LOP3.LUT R2, R9, 0xffff, RZ, 0xc0, !PT ;  /* 0x0000ffff09027812 */ /* 0x000fe200078ec0ff */
[----:B--2---:R-:W-:-:S03]  /*4680*/  UIMAD UR4, UR7, UR4, URZ ;  /* 0x00000004070472a4 */ /* 0x004fc6000f8e02ff */
[----:B------:R-:W-:Y:S01]  /*4690*/  LOP3.LUT R3, R3, 0xffff, RZ, 0xc0, !PT ;  /* 0x0000ffff03037812 */ /* 0x000fe200078ec0ff */
[----:B------:R-:W-:Y:S02]  /*46a0*/  UIADD3 UR16, UPT, UPT, UR4, -0x1, URZ ;  /* 0xffffffff04107890 */ /* 0x000fe4000fffe0ff */
[----:B------:R-:W-:Y:S02]  /*46b0*/  UISETP.GE.AND UP2, UPT, UR4, 0x1, UPT ;  /* 0x000000010400788c */ /* 0x000fe4000bf46270 */
[----:B------:R1:W-:Y:S02]  /*46c0*/  STL.64 [R1], R2 ;  /* 0x0000000201007387 */ /* 0x0003e40000100a00 */
[----:B-1----:R-:W-:-:S07]  /*46d0*/  CS2R R2, SRZ ;  /* 0x0000000000027805 */ /* 0x002fce000001ff00 */
.L_x_84:
[----:B-1----:R-:W-:-:S04]  /*46e0*/  SHF.L.U32 R4, R3, 0x1f, RZ ;  /* 0x0000001f03047819 */ /* 0x002fc800000006ff */
[----:B------:R-:W1:Y:S02]  /*46f0*/  SYNCS.PHASECHK.TRANS64.TRYWAIT P0, [UR6+0x250], R4 ;  /* 0x00025004ff0075a7 */ /* 0x000e640008001106 */
[----:B-12---:R-:W-:Y:S05]  /*4700*/  @!P0 BRA `(.L_x_78) ;  /* 0x0000004c00f08947 */ /* 0x006fea0003800000 */
.L_x_204:
[----:B-1----:R-:W1:Y:S01]  /*4710*/  LDS.128 R4, [UR6+0x290] ;  /* 0x00029006ff047984 */ /* 0x002e620008000c00 */
[----:B------:R-:W-:Y:S01]  /*4720*/  ULEA UR8, UR15, UR6, 0x3 ;  /* 0x000000060f087291 */ /* 0x000fe2000f8e18ff */
[----:B------:R-:W-:Y:S01]  /*4730*/  SHF.L.U32 R0, R8, 0x1f, RZ ;  /* 0x0000001f08007819 */ /* 0x000fe200000006ff */
[----:B------:R-:W-:Y:S01]  /*4740*/  @!PT LDS RZ, [RZ] ;  /* 0x00000000fffff984 */ /* 0x000fe20000000800 */
[----:B------:R-:W-:Y:S01]  /*4750*/  @!PT LDS RZ, [RZ] ;  /* 0x00000000fffff984 */ /* 0x000fe20000000800 */
[----:B------:R-:W-:Y:S01]  /*4760*/  @!PT LDS RZ, [RZ] ;  /* 0x00000000fffff984 */ /* 0x000fe20000000800 */
[----:B------:R-:W-:Y:S01]  /*4770*/  @!PT LDS RZ, [RZ] ;  /* 0x00000000fffff984 */ /* 0x000fe20000000800 */
[----:B------:R2:W-:Y:S06]  /*4780*/  MEMBAR.ALL.CTA ;  /* 0x0000000000007992 */ /* 0x0005ec0000008000 */
[----:B--2---:R-:W2:Y:S02]  /*4790*/  FENCE.VIEW.ASYNC.S ;  /* 0x00000000000073c6 */ /* 0x004ea40000000000 */
[----:B--2---:R-:W-:Y:S01]  /*47a0*/  SYNCS.ARRIVE.TRANS64.RED.A1T0 RZ, [UR5], RZ ;  /* 0x000000ffffff79a7 */ /* 0x004fe20008100405 */
[----:B------:R-:W2:Y:S01]  /*47b0*/  SYNCS.PHASECHK.TRANS64.TRYWAIT P0, [UR8+0x270], R0 ;  /* 0x00027000ff0075a7 */ /* 0x000ea20008001108 */
[----:B-1----:R-:W-:Y:S01]  /*47c0*/  LOP3.LUT P2, RZ, R6, 0x1, RZ, 0xc0, !PT ;  /* 0x0000000106ff7812 */ /* 0x002fe2000784c0ff */
[----:B--2---:R-:W-:-:S12]  /*47d0*/  @!P0 BRA `(.L_x_79) ;  /* 0x0000004c00d48947 */ /* 0x004fd80003800000 */
.L_x_206:
[----:B------:R-:W-:Y:S05]  /*47e0*/  BRA.U !UP2, `(.L_x_80) ;  /* 0x000000010aa87547 */ /* 0x000fea000b800000 */
[----:B-1----:R-:W-:Y:S01]  /*47f0*/  IMAD.U32 R0, RZ, RZ, UR15 ;  /* 0x0000000fff007e24 */ /* 0x002fe2000f8e00ff */
[----:B------:R-:W-:-:S04]  /*4800*/  ULEA UR4, UR14, UR6, 0x3 ;  /* 0x000000060e047291 */ /* 0x000fc8000f8e18ff */
[----:B------:R-:W-:-:S05]  /*4810*/  LEA R0, R0, R1, 0x2 ;  /* 0x0000000100007211 */ /* 0x000fca00078e10ff */
[----:B------:R1:W5:Y:S01]  /*4820*/  LDL R4, [R0] ;  /* 0x0000000000047983 */ /* 0x0003620000100800 */
[----:B------:R-:W-:Y:S01]  /*4830*/  UPLOP3.LUT UP3, UPT, UPT, UPT, UPT, 0x40, 0x4 ;  /* 0x000000000004789c */ /* 0x000fe20003f6e870 */
[----:B------:R-:W-:Y:S01]  /*4840*/  UMOV UR13, UR16 ;  /* 0x00000010000d7c82 */ /* 0x000fe20008000000 */
[----:B------:R-:W-:Y:S01]  /*4850*/  UMOV UR12, UR14 ;  /* 0x0000000e000c7c82 */ /* 0x000fe20008000000 */
[----:B-1----:R-:W-:-:S04]  /*4860*/  SHF.L.U32 R0, R2, 0x1f, RZ ;  /* 0x0000001f02007819 */ /* 0x002fc800000006ff */
[----:B------:R1:W2:Y:S04]  /*4870*/  SYNCS.PHASECHK.TRANS64.TRYWAIT P1, [UR4], R0 ;  /* 0x00000000ff0075a7 */ /* 0x0002a80008021104 */
.L_x_83:
[----:B------:R-:W-:Y:S01]  /*4880*/  ULEA UR7, UR12, UR6, 0x3 ;  /* 0x000000060c077291 */ /* 0x000fe2000f8e18ff */
[----:B-12-4-:R-:W-:Y:S11]  /*4890*/  @P1 BRA `(.L_x_81) ;  /* 0x00000000000c1947 */ /* 0x016ff60003800000 */
[----:B------:R-:W-:Y:S04]  /*48a0*/  SHF.L.U32 R5, R2, 0x1f, RZ ;  /* 0x0000001f02057819 */ /* 0x000fe800000006ff */
[----:B------:R-:W2:Y:S02]  /*48b0*/  SYNCS.PHASECHK.TRANS64.TRYWAIT P0, [UR7], R5 ;  /* 0x00000005ff0075a7 */ /* 0x000ea40008001107 */
[----:B--2---:R-:W-:Y:S05]  /*48c0*/  @!P0 BRA `(.L_x_82) ;  /* 0x0000004c00b08947 */ /* 0x004fea0003800000 */
.L_x_81:
[----:B------:R-:W-:Y:S01]  /*48d0*/  UISETP.NE.AND UP0, UPT, UR13, URZ, UPT ;  /* 0x000000ff0d00728c */ /* 0x000fe2000bf05270 */
[----:B------:R-:W-:Y:S01]  /*48e0*/  PLOP3.LUT P1, PT, PT, PT, PT, 0x80, 0x8 ;  /* 0x000000000008781c */ /* 0x000fe20003f2f070 */
[----:B------:R-:W-:Y:S02]  /*48f0*/  UIADD3 UR14, UPT, UPT, UR12, 0x1, URZ ;  /* 0x000000010c0e7890 */ /* 0x000fe4000fffe0ff */
[----:B------:R-:W-:Y:S02]  /*4900*/  ULEA UR20, UR12, UR10, 0x8 ;  /* 0x0000000a0c147291 */ /* 0x000fe4000f8e40ff */
[----:B------:R-:W-:Y:S01]  /*4910*/  UISETP.NE.AND UP1, UPT, UR14, 0x22, UPT ;  /* 0x000000220e00788c */ /* 0x000fe2000bf25270 */
[----:B------:R-:W-:Y:S01]  /*4920*/  PLOP3.LUT P0, PT, PT, PT, UP0, 0x80, 0x8 ;  /* 0x000000000008781c */ /* 0x000fe20003f0f008 */
[----:B------:R-:W-:Y:S02]  /*4930*/  ULEA UR22, UR12, UR9, 0x7 ;  /* 0x000000090c167291 */ /* 0x000fe4000f8e38ff */
[----:B------:R-:W-:Y:S02]  /*4940*/  USEL UR11, URZ, 0x1, UP1 ;  /* 0x00000001ff0b7887 */ /* 0x000fe40008800000 */
[----:B------:R-:W-:Y:S01]  /*4950*/  USEL UR14, UR14, URZ, UP1 ;  /* 0x000000ff0e0e7287 */ /* 0x000fe20008800000 */
[----:B------:R-:W-:Y:S01]  /*4960*/  UMOV UR21, 0xc0004010 ;  /* 0xc000401000157882 */ /* 0x000fe20000000000 */
[----:B------:R-:W-:Y:S02]  /*4970*/  UMOV UR23, 0xc0004010 ;  /* 0xc000401000177882 */ /* 0x000fe40000000000 */
[----:B------:R-:W-:Y:S01]  /*4980*/  @UP0 ULEA UR4, UR14, UR6, 0x3 ;  /* 0x000000060e040291 */ /* 0x000fe2000f8e18ff */
[----:B------:R-:W-:Y:S01]  /*4990*/  LOP3.LUT R2, R2, UR11, RZ, 0x3c, !PT ;  /* 0x0000000b02027c12 */ /* 0x000fe2000f8e3cff */
[----:B------:R-:W-:Y:S02]  /*49a0*/  UIADD3 UR11, UPT, UPT, UR7, 0x110, URZ ;  /* 0x00000110070b7890 */ /* 0x000fe4000fffe0ff */
[----:B------:R-:W-:Y:S01]  /*49b0*/  UIADD3 UR7, UPT, UPT, UR13, 0x1, URZ ;  /* 0x000000010d077890 */ /* 0x000fe2000fffe0ff */
[----:B-1----:R-:W-:Y:S01]  /*49c0*/  @P0 SHF.L.U32 R0, R2, 0x1f, RZ ;  /* 0x0000001f02000819 */ /* 0x002fe200000006ff */
[----:B------:R-:W-:Y:S02]  /*49d0*/  UIADD3 UR13, UPT, UPT, UR13, -0x1, URZ ;  /* 0xffffffff0d0d7890 */ /* 0x000fe4000fffe0ff */
[----:B------:R-:W-:Y:S01]  /*49e0*/  UISETP.GT.U32.AND UP0, UPT, UR7, 0x1, UPT ;  /* 0x000000010700788c */ /* 0x000fe2000bf04070 */
[----:B------:R4:W1:Y:S01]  /*49f0*/  @P0 SYNCS.PHASECHK.TRANS64.TRYWAIT P1, [UR4], R0 ;  /* 0x00000000ff0005a7 */ /* 0x0008620008021104 */
[----:B------:R-:W-:Y:S11]  /*4a00*/  ELECT P0, URZ, PT ;  /* 0x0000000000ff782f */ /* 0x000ff60003800000 */
[----:B------:R-:W-:Y:S02]  /*4a10*/  @!UPT UIADD3 URZ, UPT, UPT, URZ, URZ, URZ ;  /* 0x000000fffffff290 */ /* 0x000fe4000fffe0ff */
[----:B-----5:R-:W-:Y:S01]  /*4a20*/  @P0 R2UR.BROADCAST UR4, R4 ;  /* 0x00000000040402ca */ /* 0x020fe200008e0000 */
[----:B------:R-:W-:Y:S11]  /*4a30*/  UMOV UR12, UR14 ;  /* 0x0000000e000c7c82 */ /* 0x000ff60008000000 */
[----:B------:R-:W-:Y:S01]  /*4a40*/  @!UPT UIADD3 URZ, UPT, UPT, URZ, URZ, URZ ;  /* 0x000000fffffff290 */ /* 0x000fe2000fffe0ff */
[----:B------:R4:W-:Y:S01]  /*4a50*/  UTCQMMA gdesc[UR22], gdesc[UR20], tmem[UR4], tmem[UR18], idesc[UR19], UP3 ;  /* 0x00ff1214160075ea */ /* 0x0009e20009800304 */
[----:B------:R-:W-:Y:S01]  /*4a60*/  UPLOP3.LUT UP3, UPT, UPT, UPT, UPT, 0x80, 0x8 ;  /* 0x000000000008789c */ /* 0x000fe20003f6f070 */
[----:B------:R4:W-:Y:S01]  /*4a70*/  UTCBAR [UR11], URZ ;  /* 0x000000ff0b0073e9 */ /* 0x0009e200080000ff */
[----:B------:R-:W-:Y:S09]  /*4a80*/  BRA.U UP0, `(.L_x_83) ;  /* 0xfffffffd007c7547 */ /* 0x000ff2000b83ffff */
.L_x_80:
[----:B------:R-:W-:Y:S01]  /*4a90*/  UIADD3 UR15, UPT, UPT, UR15, 0x1, URZ ;  /* 0x000000010f0f7890 */ /* 0x000fe2000fffe0ff */
[----:B------:R-:W-:Y:S01]  /*4aa0*/  LOP3.LUT R3, R3, 0x1, RZ, 0x3c, !PT ;  /* 0x0000000103037812 */ /* 0x000fe200078e3cff */
[----:B------:R-:W-:Y:S02]  /*4ab0*/  UIADD3 UR8, UPT, UPT, UR8, 0x260, URZ ;  /* 0x0000026008087890 */ /* 0x000fe4000fffe0ff */
[----:B------:R-:W-:-:S04]  /*4ac0*/  UISETP.NE.AND UP0, UPT, UR15, 0x2, UPT ;  /* 0x000000020f00788c */ /* 0x000fc8000bf05270 */
[----:B----4-:R-:W-:Y:S02]  /*4ad0*/  USEL UR4, URZ, 0x1, UP0 ;  /* 0x00000001ff047887 */ /* 0x010fe40008000000 */
[----:B------:R-:W-:Y:S01]  /*4ae0*/  USEL UR15, UR15, URZ, UP0 ;  /* 0x000000ff0f0f7287 */ /* 0x000fe20008000000 */
[----:B------:R2:W-:Y:S03]  /*4af0*/  UTCBAR [UR8], URZ ;  /* 0x000000ff080073e9 */ /* 0x0005e600080000ff */
[----:B------:R-:W-:Y:S01]  /*4b00*/  LOP3.LUT R8, R8, UR4, RZ, 0x3c, !PT ;  /* 0x0000000408087c12 */ /* 0x000fe2000f8e3cff */
[----:B------:R-:W-:Y:S07]  /*4b10*/  @P2 BRA `(.L_x_84) ;  /* 0xfffffff800f02947 */ /* 0x000fee000383ffff */
[----:B------:R-:W4:Y:S01]  /*4b20*/  S2UR UR4, SR_CgaCtaId ;  /* 0x00000000000479c3 */ /* 0x000f220000008800 */
[----:B------:R-:W-:Y:S01]  /*4b30*/  ELECT P0, URZ, PT ;  /* 0x0000000000ff782f */ /* 0x000fe20003800000 */
[----:B-1----:R-:W-:Y:S01]  /*4b40*/  IMAD.MOV.U32 R0, RZ, RZ, 0x1 ;  /* 0x00000001ff007424 */ /* 0x002fe200078e00ff */
[----:B------:R-:W-:Y:S01]  /*4b50*/  UIADD3 UR6, UPT, UPT, UR6, 0x270, URZ ;  /* 0x0000027006067890 */ /* 0x000fe2000fffe0ff */
[----:B------:R-:W-:Y:S01]  /*4b60*/  SHF.L.U32 R2, R8, 0x1f, RZ ;  /* 0x0000001f08027819 */ /* 0x000fe200000006ff */
[----:B------:R-:W-:-:S03]  /*4b70*/  UMOV UR5, 0x40 ;  /* 0x0000004000057882 */ /* 0x000fc60000000000 */
[----:B------:R-:W-:Y:S01]  /*4b80*/  UVIRTCOUNT.DEALLOC.SMPOOL 0x80 ;  /* 0x000000800000784c */ /* 0x000fe20000000000 */
[----:B----4-:R-:W-:Y:S02]  /*4b90*/  ULEA UR4, UR4, UR5, 0x18 ;  /* 0x0000000504047291 */ /* 0x010fe4000f8ec0ff */
[----:B------:R-:W-:-:S07]  /*4ba0*/  ULEA UR5, UR15, UR6, 0x3 ;  /* 0x000000060f057291 */ /* 0x000fce000f8e18ff */
[----:B------:R1:W-:Y:S02]  /*4bb0*/  @P0 STS.U8 [UR4+0x1c], R0 ;  /* 0x00001c00ff000988 */ /* 0x0003e40008000004 */
[----:B------:R-:W4:Y:S02]  /*4bc0*/  SYNCS.PHASECHK.TRANS64.TRYWAIT P0, [UR5], R2 ;  /* 0x00000002ff0075a7 */ /* 0x000f240008001105 */
[----:B-1--4-:R-:W-:Y:S05]  /*4bd0*/  @!P0 BRA `(.L_x_85) ;  /* 0x0000004c00048947 */ /* 0x012fea0003800000 */
.L_x_209:
[----:B------:R-:W-:-:S04]  /*4be0*/  UIADD3 UR7, UPT, UPT, UR15, 0x1, URZ ;  /* 0x000000010f077890 */ /* 0x000fc8000fffe0ff */
[----:B------:R-:W-:-:S04]  /*4bf0*/  UISETP.NE.AND UP0, UPT, UR7, 0x2, UPT ;  /* 0x000000020700788c */ /* 0x000fc8000bf05270 */
[----:B------:R-:W-:Y:S02]  /*4c00*/  USEL UR5, URZ, 0x1, UP0 ;  /* 0x00000001ff057887 */ /* 0x000fe40008000000 */
[----:B------:R-:W-:-:S04]  /*4c10*/  USEL UR7, UR7, URZ, UP0 ;  /* 0x000000ff07077287 */ /* 0x000fc80008000000 */
[----:B------:R-:W-:Y:S01]  /*4c20*/  ULEA UR7, UR7, UR6, 0x3 ;  /* 0x0000000607077291 */ /* 0x000fe2000f8e18ff */
[----:B-1----:R-:W-:-:S04]  /*4c30*/  LOP3.LUT R2, R8, UR5, RZ, 0x3c, !PT ;  /* 0x0000000508027c12 */ /* 0x002fc8000f8e3cff */
[----:B------:R-:W-:-:S04]  /*4c40*/  SHF.L.U32 R2, R2, 0x1f, RZ ;  /* 0x0000001f02027819 */ /* 0x000fc800000006ff */
[----:B------:R-:W1:Y:S02]  /*4c50*/  SYNCS.PHASECHK.TRANS64.TRYWAIT P0, [UR7], R2 ;  /* 0x00000002ff0075a7 */ /* 0x000e640008001107 */
[----:B-1----:R-:W-:Y:S05]  /*4c60*/  @!P0 BRA `(.L_x_86) ;  /* 0x0000004800f88947 */ /* 0x002fea0003800000 */
.L_x_211:
[----:B------:R-:W-:Y:S01]  /*4c70*/  NOP ;  /* 0x0000000000007918 */ /* 0x000fe20000000000 */
[----:B-1----:R-:W1:Y:S01]  /*4c80*/  LDS R0, [UR4+0x14] ;  /* 0x00001404ff007984 */ /* 0x002e620008000800 */
[----:B------:R-:W-:Y:S01]  /*4c90*/  LOP3.LUT R3, R9, 0xffff, RZ, 0xc0, !PT ;  /* 0x0000ffff09037812 */ /* 0x000fe200078ec0ff */
[----:B------:R-:W-:-:S03]  /*4ca0*/  IMAD.MOV.U32 R2, RZ, RZ, 0xffff ;  /* 0x0000ffffff027424 */ /* 0x000fc600078e00ff */
[----:B------:R-:W-:-:S04]  /*4cb0*/  SHF.R.U32.HI R3, RZ, 0x5, R3 ;  /* 0x00000005ff037819 */ /* 0x000fc80000011603 */
[----:B------:R-:W-:-:S04]  /*4cc0*/  SHF.L.U32 R2, R2, R3, RZ ;  /* 0x0000000302027219 */ /* 0x000fc800000006ff */
[----:B-1----:R-:W-:-:S04]  /*4cd0*/  LOP3.LUT R0, R0, R2, RZ, 0xc0, !PT ;  /* 0x0000000200007212 */ /* 0x002fc800078ec0ff */
[----:B------:R-:W-:Y:S01]  /*4ce0*/  ISETP.NE.AND P0, PT, R0, R2, PT ;  /* 0x000000020000720c */ /* 0x000fe20003f05270 */
[----:B------:R-:W-:-:S05]  /*4cf0*/  IMAD.MOV.U32 R0, RZ, RZ, 0x1 ;  /* 0x00000001ff007424 */ /* 0x000fca00078e00ff */
[----:B------:R-:W-:-:S07]  /*4d00*/  SHF.L.U32 R0, R0, R3, RZ ;  /* 0x0000000300007219 */ /* 0x000fce00000006ff */
[----:B------:R-:W-:Y:S05]  /*4d10*/  @P0 BRA `(.L_x_87) ;  /* 0x00000000005c0947 */ /* 0x000fea0003800000 */
[----:B------:R-:W1:Y:S02]  /*4d20*/  LDS R3, [UR4+0x18] ;  /* 0x00001804ff037984 */ /* 0x000e640008000800 */
[----:B-1----:R-:W-:-:S04]  /*4d30*/  LOP3.LUT R3, R3, R0, RZ, 0xc0, !PT ;  /* 0x0000000003037212 */ /* 0x002fc800078ec0ff */
[----:B------:R-:W-:-:S13]  /*4d40*/  ISETP.NE.AND P0, PT, R3, R0, PT ;  /* 0x000000000300720c */ /* 0x000fda0003f05270 */
[----:B------:R-:W-:Y:S05]  /*4d50*/  @P0 BRA `(.L_x_88) ;  /* 0x0000000000400947 */ /* 0x000fea0003800000 */
[----:B--2---:R-:W-:Y:S01]  /*4d60*/  R2UR UR8, R2 ;  /* 0x00000000020872ca */ /* 0x004fe200000e0000 */
[----:B------:R-:W1:Y:S01]  /*4d70*/  S2R R3, SR_LANEID ;  /* 0x0000000000037919 */ /* 0x000e620000000000 */
[----:B------:R-:W-:Y:S01]  /*4d80*/  LOP3.LUT R0, RZ, R0, RZ, 0x33, !PT ;  /* 0x00000000ff007212 */ /* 0x000fe200078e33ff */
[----:B------:R-:W-:Y:S02]  /*4d90*/  VOTEU.ANY UR7, UPT, PT ;  /* 0x0000000000077886 */ /* 0x000fe400038e0100 */
[----:B------:R-:W-:Y:S01]  /*4da0*/  UFLO.U32 UR7, UR7 ;  /* 0x00000007000772bd */ /* 0x000fe200080e0000 */
[----:B------:R-:W2:Y:S07]  /*4db0*/  REDUX UR5, R0 ;  /* 0x00000000000573c4 */ /* 0x000eae0000000000 */
[----:B------:R-:W-:-:S06]  /*4dc0*/  ULOP3.LUT UR8, URZ, UR8, URZ, 0x33, !UPT ;  /* 0x00000008ff087292 */ /* 0x000fcc000f8e33ff */
[----:B------:R-:W-:-:S04]  /*4dd0*/  IMAD.U32 R2, RZ, RZ, UR8 ;  /* 0x00000008ff027e24 */ /* 0x000fc8000f8e00ff */
[----:B------:R-:W4:Y:S02]  /*4de0*/  REDUX UR6, R2 ;  /* 0x00000000020673c4 */ /* 0x000f240000000000 */
[----:B------:R1:W-:Y:S01]  /*4df0*/  UTCATOMSWS.AND URZ, UR8 ;  /* 0x0000000800ff79e3 */ /* 0x0003e20008000000 */
[----:B--2---:R-:W-:Y:S01]  /*4e00*/  IMAD.U32 R0, RZ, RZ, UR5 ;  /* 0x00000005ff007e24 */ /* 0x004fe2000f8e00ff */
[----:B-1----:R-:W-:Y:S01]  /*4e10*/  ISETP.EQ.U32.AND P0, PT, R3, UR7, PT ;  /* 0x0000000703007c0c */ /* 0x002fe2000bf02070 */
[----:B----4-:R-:W-:-:S12]  /*4e20*/  IMAD.U32 R2, RZ, RZ, UR6 ;  /* 0x00000006ff027e24 */ /* 0x010fd8000f8e00ff */
[----:B------:R1:W-:Y:S04]  /*4e30*/  @P0 ATOMS.AND RZ, [UR4+0x14], R2 ;  /* 0x00001402ffff098c */ /* 0x0003e8000a800004 */
[----:B------:R1:W-:Y:S01]  /*4e40*/  @P0 ATOMS.AND RZ, [UR4+0x18], R0 ;  /* 0x00001800ffff098c */ /* 0x0003e2000a800004 */
[----:B------:R-:W-:Y:S05]  /*4e50*/  BRA `(.L_x_89) ;  /* 0x0000000000147947 */ /* 0x000fea0003800000 */
.L_x_88:
[----:B------:R-:W-:Y:S02]  /*4e60*/  MOV R2, 0x4e80 ;  /* 0x00004e8000027802 */ /* 0x000fe40000000f00 */
[----:B--23-5:R-:W-:Y:S05]  /*4e70*/  CALL.REL.NOINC `($__internal_0_$__cuda_sm10x_tcgen05_guardrail_trap_col_being_dealloced_not_returned_by_alloc) ;  /* 0x0000004c00587944 */ /* 0x02cfea0003c00000 */
[----:B------:R-:W-:Y:S05]  /*4e80*/  BRA `(.L_x_89) ;  /* 0x0000000000087947 */ /* 0x000fea0003800000 */
.L_x_87:
[----:B------:R-:W-:Y:S02]  /*4e90*/  MOV R2, 0x4eb0 ;  /* 0x00004eb000027802 */ /* 0x000fe40000000f00 */
[----:B--23-5:R-:W-:Y:S05]  /*4ea0*/  CALL.REL.NOINC `($__internal_2_$__cuda_sm10x_tcgen05_guardrail_trap_unallocated_columns_being_dealloced) ;  /* 0x0000004c00647944 */ /* 0x02cfea0003c00000 */
.L_x_89:
[----:B------:R-:W-:Y:S01]  /*4eb0*/  NOP ;  /* 0x0000000000007918 */ /* 0x000fe20000000000 */
[----:B------:R-:W-:Y:S05]  /*4ec0*/  EXIT ;  /* 0x000000000000794d */ /* 0x000fea0003800000 */
.L_x_73:
[----:B------:R-:W-:-:S09]  /*4ed0*/  UISETP.NE.OR UP2, UPT, UR8, 0x3, !UP2 ;  /* 0x000000030800788c */ /* 0x000fd2000d745670 */
[----:B------:R-:W-:Y:S05]  /*4ee0*/  BRA.U UP2, `(.L_x_90) ;  /* 0x0000000d027c7547 */ /* 0x000fea000b800000 */
[----:B------:R-:W1:Y:S01]  /*4ef0*/  LDC.64 R28, c[0x0][0x988] ;  /* 0x00026200ff1c7b82 */ /* 0x000e620000000a00 */
[----:B------:R-:W2:Y:S01]  /*4f00*/  LDCU.64 UR8, c[0x0][0x888] ;  /* 0x00011100ff0877ac */ /* 0x000ea20008000a00 */
[----:B------:R-:W-:Y:S02]  /*4f10*/  IMAD.MOV.U32 R32, RZ, RZ, 0x1 ;  /* 0x00000001ff207424 */ /* 0x000fe400078e00ff */
[----:B------:R-:W-:Y:S01]  /*4f20*/  IMAD.MOV.U32 R31, RZ, RZ, RZ ;  /* 0x000000ffff1f7224 */ /* 0x000fe200078e00ff */
[----:B------:R-:W4:Y:S03]  /*4f30*/  LDCU.64 UR4, c[0x0][0x890] ;  /* 0x00011200ff0477ac */ /* 0x000f260008000a00 */
[----:B------:R-:W3:Y:S01]  /*4f40*/  LDC.64 R22, c[0x0][0x980] ;  /* 0x00026000ff167b82 */ /* 0x000ee20000000a00 */
[----:B------:R-:W-:Y:S01]  /*4f50*/  UMOV UR22, 0x400 ;  /* 0x0000040000167882 */ /* 0x000fe20000000000 */
[----:B------:R-:W-:-:S02]  /*4f60*/  UPLOP3.LUT UP1, UPT, UPT, UPT, UPT, 0x40, 0x4 ;  /* 0x000000000004789c */ /* 0x000fc40003f2e870 */
[----:B------:R-:W-:-:S04]  /*4f70*/  ULEA UR22, UR45, UR22, 0x18 ;  /* 0x000000162d167291 */ /* 0x000fc8000f8ec0ff */
[----:B------:R-:W3:Y:S01]  /*4f80*/  LDC R0, c[0x0][0xb30] ;  /* 0x0002cc00ff007b82 */ /* 0x000ee20000000800 */
[----:B------:R-:W-:Y:S02]  /*4f90*/  UIADD3 UR23, UPT, UPT, UR22, 0x228, URZ ;  /* 0x0000022816177890 */ /* 0x000fe4000fffe0ff */
[----:B--2---:R-:W-:Y:S02]  /*4fa0*/  UISETP.NE.U32.AND UP4, UPT, UR8, URZ, UPT ;  /* 0x000000ff0800728c */ /* 0x004fe4000bf85070 */
[----:B------:R-:W-:Y:S02]  /*4fb0*/  UIADD3 UR15, UPT, UPT, UR22, 0x258, URZ ;  /* 0x00000258160f7890 */ /* 0x000fe4000fffe0ff */
[----:B----4-:R-:W-:Y:S01]  /*4fc0*/  UISETP.NE.U32.AND UP5, UPT, UR4, URZ, UPT ;  /* 0x000000ff0400728c */ /* 0x010fe2000bfa5070 */
[----:B------:R-:W2:Y:S01]  /*4fd0*/  LDC R30, c[0x0][0x370] ;  /* 0x0000dc00ff1e7b82 */ /* 0x000ea20000000800 */
[C---:B-1----:R-:W-:Y:S01]  /*4fe0*/  ISETP.NE.AND P0, PT, R29.reuse, 0x1, PT ;  /* 0x000000011d00780c */ /* 0x042fe20003f05270 */
[----:B------:R-:W-:Y:S01]  /*4ff0*/  UIADD3 UR17, UPT, UPT, UR22, 0x220, URZ ;  /* 0x0000022016117890 */ /* 0x000fe2000fffe0ff */
[----:B------:R-:W-:Y:S01]  /*5000*/  R2UR UR7, R29 ;  /* 0x000000001d0772ca */ /* 0x000fe200000e0000 */
[----:B------:R-:W-:Y:S01]  /*5010*/  IMAD.MOV.U32 R29, RZ, RZ, 0x1000 ;  /* 0x00001000ff1d7424 */ /* 0x000fe200078e00ff */
[----:B------:R-:W-:-:S02]  /*5020*/  UPRMT UR23, UR45, 0x654, UR23 ;  /* 0x000006542d177896 */ /* 0x000fc40008000017 */
[----:B------:R-:W-:Y:S01]  /*5030*/  UISETP.NE.AND.EX UP4, UPT, UR9, URZ, UPT, UP4 ;  /* 0x000000ff0900728c */ /* 0x000fe2000bf85340 */
[----:B------:R-:W1:Y:S01]  /*5040*/  LDC R3, c[0x0][0xb0c] ;  /* 0x0002c300ff037b82 */ /* 0x000e620000000800 */
[----:B---3--:R-:W-:Y:S01]  /*5050*/  R2UR UR14, R22 ;  /* 0x00000000160e72ca */ /* 0x008fe200000e0000 */
[----:B------:R-:W-:Y:S02]  /*5060*/  UPRMT UR15, URZ, 0x654, UR15 ;  /* 0x00000654ff0f7896 */ /* 0x000fe4000800000f */
[----:B------:R-:W-:Y:S02]  /*5070*/  UPRMT UR45, UR45, 0x654, UR17 ;  /* 0x000006542d2d7896 */ /* 0x000fe40008000011 */
[----:B------:R-:W-:Y:S02]  /*5080*/  UISETP.NE.AND.EX UP5, UPT, UR5, URZ, UPT, UP5 ;  /* 0x000000ff0500728c */ /* 0x000fe4000bfa5350 */
[----:B------:R-:W3:Y:S01]  /*5090*/  LDC R15, c[0x0][0xb20] ;  /* 0x0002c800ff0f7b82 */ /* 0x000ee20000000800 */
[----:B------:R-:W-:Y:S01]  /*50a0*/  ISETP.NE.AND P1, PT, R0, 0x1, PT ;  /* 0x000000010000780c */ /* 0x000fe20003f25270 */
[----:B------:R-:W-:-:S06]  /*50b0*/  VOTEU.ANY UP3, P0 ;  /* 0x0000000000ff7886 */ /* 0x000fcc0000060100 */
[----:B------:R-:W4:Y:S08]  /*50c0*/  LDC.64 R34, c[0x0][0x348] ;  /* 0x0000d200ff227b82 */ /* 0x000f300000000a00 */
[----:B------:R-:W1:Y:S08]  /*50d0*/  LDC.64 R18, c[0x0][0xb10] ;  /* 0x0002c400ff127b82 */ /* 0x000e700000000a00 */
[----:B------:R-:W1:Y:S08]  /*50e0*/  LDC.64 R6, c[0x0][0xb18] ;  /* 0x0002c600ff067b82 */ /* 0x000e700000000a00 */
[----:B------:R-:W1:Y:S08]  /*50f0*/  LDC.64 R4, c[0x0][0xb28] ;  /* 0x0002ca00ff047b82 */ /* 0x000e700000000a00 */
[----:B------:R-:W1:Y:S08]  /*5100*/  LDC.64 R20, c[0x0][0x990] ;  /* 0x00026400ff147b82 */ /* 0x000e700000000a00 */
[----:B--23--:R-:W1:Y:S02]  /*5110*/  LDC R16, c[0x0][0x374] ;  /* 0x0000dd00ff107b82 */ /* 0x00ce640000000800 */
.L_x_99:
[----:B------:R-:W-:Y:S04]  /*5120*/  SHF.L.U32 R2, R31, 0x1f, RZ ;  /* 0x0000001f1f027819 */ /* 0x000fe800000006ff */
[----:B--2---:R-:W2:Y:S02]  /*5130*/  SYNCS.PHASECHK.TRANS64.TRYWAIT P0, [UR22+0x250], R2 ;  /* 0x00025002ff0075a7 */ /* 0x004ea40008001116 */
[----:B--2---:R-:W-:Y:S05]  /*5140*/  @!P0 BRA `(.L_x_91) ;  /* 0x0000004400d88947 */ /* 0x004fea0003800000 */
.L_x_213:
[----:B------:R-:W3:Y:S01]  /*5150*/  LDS.128 R24, [UR22+0x290] ;  /* 0x00029016ff187984 */ /* 0x000ee20008000c00 */
[----:B------:R-:W-:Y:S01]  /*5160*/  ISETP.GE.AND P0, PT, R40, 0x1, PT ;  /* 0x000000012800780c */ /* 0x000fe20003f06270 */
[----:B------:R-:W-:Y:S01]  /*5170*/  @!PT LDS RZ, [RZ] ;  /* 0x00000000fffff984 */ /* 0x000fe20000000800 */
[----:B------:R-:W-:Y:S01]  /*5180*/  @!PT LDS RZ, [RZ] ;  /* 0x00000000fffff984 */ /* 0x000fe20000000800 */
[----:B------:R-:W-:Y:S01]  /*5190*/  @!PT LDS RZ, [RZ] ;  /* 0x00000000fffff984 */ /* 0x000fe20000000800 */
[----:B------:R-:W-:Y:S01]  /*51a0*/  @!PT LDS RZ, [RZ] ;  /* 0x00000000fffff984 */ /* 0x000fe20000000800 */
[----:B------:R1:W-:Y:S06]  /*51b0*/  MEMBAR.ALL.CTA ;  /* 0x0000000000007992 */ /* 0x0003ec0000008000 */
[----:B-1----:R-:W1:Y:S02]  /*51c0*/  FENCE.VIEW.ASYNC.S ;  /* 0x00000000000073c6 */ /* 0x002e640000000000 */
[----:B-1----:R-:W-:Y:S01]  /*51d0*/  SYNCS.ARRIVE.TRANS64.RED.A1T0 RZ, [UR15], RZ ;  /* 0x000000ffffff79a7 */ /* 0x002fe2000810040f */
[----:B---3--:R-:W-:Y:S11]  /*51e0*/  LOP3.LUT P3, RZ, R26, 0x1, RZ, 0xc0, !PT ;  /* 0x000000011aff7812 */ /* 0x008ff6000786c0ff */
[----:B------:R-:W-:Y:S02]  /*51f0*/  @!UPT UIADD3 URZ, UPT, UPT, URZ, URZ, URZ ;  /* 0x000000fffffff290 */ /* 0x000fe4000fffe0ff */
[----:B------:R-:W-:Y:S02]  /*5200*/  @P3 MOV R11, R24 ;  /* 0x00000018000b3202 */ /* 0x000fe40000000f00 */
[----:B------:R-:W-:Y:S01]  /*5210*/  @P3 LOP3.LUT R10, R25, 0xffff, RZ, 0xc0, !PT ;  /* 0x0000ffff190a3812 */ /* 0x000fe200078ec0ff */
[----:B------:R-:W-:Y:S06]  /*5220*/  @!P0 BRA `(.L_x_92) ;  /* 0x0000000000a48947 */ /* 0x000fec0003800000 */
[----:B--2---:R-:W-:Y:S01]  /*5230*/  IMAD.HI.U32 R0, R16, R7, RZ ;  /* 0x0000000710007227 */ /* 0x004fe200078e00ff */
[----:B------:R-:W-:Y:S02]  /*5240*/  ISETP.NE.AND P0, PT, R6, 0x1, PT ;  /* 0x000000010600780c */ /* 0x000fe40003f05270 */
[----:B------:R-:W-:Y:S01]  /*5250*/  ISETP.NE.AND P2, PT, R40, 0x1, PT ;  /* 0x000000012800780c */ /* 0x000fe20003f45270 */
[----:B------:R-:W-:Y:S01]  /*5260*/  IMAD.HI.U32 R9, R30, R18, RZ ;  /* 0x000000121e097227 */ /* 0x000fe200078e00ff */
[----:B------:R-:W-:Y:S02]  /*5270*/  SHF.R.U32.HI R0, RZ, R15, R0 ;  /* 0x0000000fff007219 */ /* 0x000fe40000011600 */
[----:B------:R-:W-:Y:S01]  /*5280*/  ISETP.NE.AND P4, PT, R3, 0x1, PT ;  /* 0x000000010300780c */ /* 0x000fe20003f85270 */
[----:B------:R-:W-:Y:S01]  /*5290*/  IMAD.HI.U32 R13, R10, R7, RZ ;  /* 0x000000070a0d7227 */ /* 0x000fe200078e00ff */
[----:B------:R-:W-:Y:S02]  /*52a0*/  SHF.R.U32.HI R9, RZ, R19, R9 ;  /* 0x00000013ff097219 */ /* 0x000fe40000011609 */
[----:B------:R-:W-:Y:S01]  /*52b0*/  SEL R0, R16, R0, !P0 ;  /* 0x0000000010007207 */ /* 0x000fe20004000000 */
[----:B------:R-:W-:Y:S01]  /*52c0*/  IMAD.HI.U32 R12, R11, R18, RZ ;  /* 0x000000120b0c7227 */ /* 0x000fe200078e00ff */
[----:B------:R-:W-:Y:S03]  /*52d0*/  SEL R9, R30, R9, !P4 ;  /* 0x000000091e097207 */ /* 0x000fe60006000000 */
[-C--:B------:R-:W-:Y:S01]  /*52e0*/  IMAD.HI.U32 R8, R0, R4.reuse, RZ ;  /* 0x0000000400087227 */ /* 0x080fe200078e00ff */
[----:B------:R-:W-:Y:S03]  /*52f0*/  SHF.R.U32.HI R12, RZ, R19, R12 ;  /* 0x00000013ff0c7219 */ /* 0x000fe6000001160c */
[----:B------:R-:W-:Y:S01]  /*5300*/  IMAD.HI.U32 R2, R9, R4, RZ ;  /* 0x0000000409027227 */ /* 0x000fe200078e00ff */
[----:B------:R-:W-:Y:S02]  /*5310*/  @P2 SHF.R.U32.HI R0, RZ, R5, R8 ;  /* 0x00000005ff002219 */ /* 0x000fe40000011608 */
[----:B------:R-:W-:Y:S02]  /*5320*/  SHF.R.U32.HI R8, RZ, R15, R13 ;  /* 0x0000000fff087219 */ /* 0x000fe4000001160d */
[----:B------:R-:W-:Y:S01]  /*5330*/  @P2 SHF.R.U32.HI R9, RZ, R5, R2 ;  /* 0x00000005ff092219 */ /* 0x000fe20000011602 */
[----:B------:R-:W-:Y:S01]  /*5340*/  IMAD R0, R40, R0, RZ ;  /* 0x0000000028007224 */ /* 0x000fe200078e02ff */
[----:B------:R-:W-:Y:S02]  /*5350*/  SEL R8, R10, R8, !P0 ;  /* 0x000000080a087207 */ /* 0x000fe40004000000 */
[----:B------:R-:W-:Y:S01]  /*5360*/  SEL R2, R11, R12, !P4 ;  /* 0x0000000c0b027207 */ /* 0x000fe20006000000 */
[----:B------:R-:W-:Y:S01]  /*5370*/  IMAD R12, R40, R9, RZ ;  /* 0x00000009280c7224 */ /* 0x000fe200078e02ff */
[C---:B------:R-:W-:Y:S01]  /*5380*/  ISETP.GE.AND P0, PT, R8.reuse, R0, PT ;  /* 0x000000000800720c */ /* 0x040fe20003f06270 */
[----:B------:R-:W-:Y:S03]  /*5390*/  IMAD.HI.U32 R0, R8, R4, RZ ;  /* 0x0000000408007227 */ /* 0x000fe600078e00ff */
[----:B------:R-:W-:Y:S02]  /*53a0*/  ISETP.GE.OR P0, PT, R2, R12, P0 ;  /* 0x0000000c0200720c */ /* 0x000fe40000706670 */
[-C--:B------:R-:W-:Y:S04]  /*53b0*/  SHF.R.U32.HI R0, RZ, R5.reuse, R0 ;  /* 0x00000005ff007219 */ /* 0x080fe80000011600 */
[----:B------:R-:W-:Y:S05]  /*53c0*/  SEL R13, R8, R0, !P2 ;  /* 0x00000000080d7207 */ /* 0x000fea0005000000 */
[----:B------:R-:W-:Y:S02]  /*53d0*/  IMAD.MOV R12, RZ, RZ, -R13 ;  /* 0x000000ffff0c7224 */ /* 0x000fe400078e0a0d */
[----:B------:R-:W-:Y:S04]  /*53e0*/  @!P0 IMAD.HI.U32 R0, R2, R4, RZ ;  /* 0x0000000402008227 */ /* 0x000fe800078e00ff */
[----:B------:R-:W-:Y:S01]  /*53f0*/  IMAD R12, R40, R12, R8 ;  /* 0x0000000c280c7224 */ /* 0x000fe200078e0208 */
[----:B------:R-:W-:Y:S04]  /*5400*/  @!P0 SHF.R.U32.HI R0, RZ, R5, R0 ;  /* 0x00000005ff008219 */ /* 0x000fe80000011600 */
[----:B------:R-:W-:Y:S04]  /*5410*/  @!P0 SEL R0, R2, R0, !P2 ;  /* 0x0000000002008207 */ /* 0x000fe80005000000 */
[----:B------:R-:W-:Y:S01]  /*5420*/  @!P0 IADD3 R13, PT, PT, R13, -R0, RZ ;  /* 0x800000000d0d8210 */ /* 0x000fe20007ffe0ff */
[----:B------:R-:W-:Y:S01]  /*5430*/  @!P0 IMAD R0, R9, R12, R0 ;  /* 0x0000000c09008224 */ /* 0x000fe200078e0200 */
[----:B------:R-:W-:Y:S01]  /*5440*/  IADD3 R9, PT, PT, -R8, RZ, RZ ;  /* 0x000000ff08097210 */ /* 0x000fe20007ffe1ff */
[--C-:B------:R-:W-:Y:S02]  /*5450*/  IMAD.MOV R12, RZ, RZ, -R2.reuse ;  /* 0x000000ffff0c7224 */ /* 0x100fe400078e0a02 */
[----:B------:R-:W-:Y:S02]  /*5460*/  @!P0 IMAD R8, R13, R40, R2 ;  /* 0x000000280d088224 */ /* 0x000fe400078e0202 */
[----:B------:R-:W-:Y:S02]  /*5470*/  @!P0 IMAD.MOV.U32 R2, RZ, RZ, R0 ;  /* 0x000000ffff028224 */ /* 0x000fe400078e0000 */
[----:B------:R-:W-:Y:S02]  /*5480*/  IMAD R11, R3, R12, R11 ;  /* 0x0000000c030b7224 */ /* 0x000fe400078e020b */
[----:B------:R-:W-:Y:S02]  /*5490*/  IMAD R10, R6, R9, R10 ;  /* 0x00000009060a7224 */ /* 0x000fe400078e020a */
[----:B------:R-:W-:Y:S02]  /*54a0*/  IMAD R11, R2, R3, R11 ;  /* 0x00000003020b7224 */ /* 0x000fe400078e020b */
[----:B------:R-:W-:Y:S02]  /*54b0*/  IMAD R10, R8, R6, R10 ;  /* 0x00000006080a7224 */ /* 0x000fe400078e020a */
.L_x_92:
[----:B------:R-:W-:Y:S05]  /*54c0*/  BRA.U UP1, `(.L_x_93) ;  /* 0x0000000101107547 */ /* 0x000fea000b800000 */
[----:B--2---:R-:W-:Y:S04]  /*54d0*/  MOV R2, UR6 ;  /* 0x0000000600027c02 */ /* 0x004fe80008000f00 */
[----:B------:R-:W-:Y:S04]  /*54e0*/  SHF.L.U32 R2, R2, 0x1f, RZ ;  /* 0x0000001f02027819 */ /* 0x000fe800000006ff */
[----:B------:R-:W1:Y:S02]  /*54f0*/  SYNCS.PHASECHK.TRANS64.TRYWAIT P0, [UR22+0x248], R2 ;  /* 0x00024802ff0075a7 */ /* 0x000e640008001116 */
[----:B-1----:R-:W-:Y:S05]  /*5500*/  @!P0 BRA `(.L_x_94) ;  /* 0x0000004400008947 */ /* 0x002fea0003800000 */
.L_x_93:
[----:B------:R-:W-:Y:S02]  /*5510*/  R2UR UR18, R14 ;  /* 0x000000000e1272ca */ /* 0x000fe400000e0000 */
[----:B------:R-:W-:Y:S02]  /*5520*/  ISETP.NE.U32.AND P0, PT, RZ, UR4, PT ;  /* 0x00000004ff007c0c */ /* 0x000fe4000bf05070 */
[----:B------:R-:W-:Y:S02]  /*5530*/  SHF.L.U32 R14, R32, 0x1f, RZ ;  /* 0x0000001f200e7819 */ /* 0x000fe400000006ff */
[----:B------:R-:W-:Y:S07]  /*5540*/  ISETP.NE.AND.EX P0, PT, RZ, UR5, PT, P0 ;  /* 0x00000005ff007c0c */ /* 0x000fee000bf05300 */
[----:B------:R-:W-:Y:S01]  /*5550*/  USHF.L.U32 UR18, UR18, 0x7, URZ ;  /* 0x0000000712127899 */ /* 0x000fe200080006ff */
[----:B------:R-:W-:Y:S11]  /*5560*/  BRA.U !UP5, `(.L_x_95) ;  /* 0x000000010d347547 */ /* 0x000ff6000b800000 */
[----:B------:R-:W-:Y:S01]  /*5570*/  UPLOP3.LUT UP0, UPT, UPT, UPT, UP4, 0x80, 0x8 ;  /* 0x000000000008789c */ /* 0x000fe20003f0f040 */
[----:B-12---:R-:W-:Y:S02]  /*5580*/  HFMA2 R0, -RZ, RZ, 0, 5.9604644775390625e-08 ;  /* 0x00000001ff007431 */ /* 0x006fe400000001ff */
[----:B------:R-:W-:Y:S03]  /*5590*/  IMAD.MOV.U32 R102, RZ, RZ, 0x1 ;  /* 0x00000001ff667424 */ /* 0x000fe600078e00ff */
[----:B------:R-:W-:Y:S05]  /*55a0*/  PLOP3.LUT P2, PT, PT, PT, UP0, 0x80, 0x8 ;  /* 0x000000000008781c */ /* 0x000fea0003f4f008 */
[----:B------:R-:W1:Y:S01]  /*55b0*/  @UP0 LDCU.64 UR10, c[0x0][0x888] ;  /* 0x00011100ff0a07ac */ /* 0x000e620008000a00 */
[----:B------:R-:W-:Y:S07]  /*55c0*/  @UP0 UIMAD UR8, UR56, UR4, URZ ;  /* 0x00000004380802a4 */ /* 0x000fee000f8e02ff */
[----:B------:R-:W-:Y:S01]  /*55d0*/  @!P2 PRMT R102, R0, 0x7610, R102 ;  /* 0x000076100066a816 */ /* 0x000fe20000000066 */
[----:B-1----:R-:W-:Y:S03]  /*55e0*/  @UP0 UIMAD.WIDE UR10, UR8, 0x4, UR10 ;  /* 0x00000004080a08a5 */ /* 0x002fe6000f8e020a */
[----:B------:R-:W1:Y:S03]  /*55f0*/  @!UP0 LDCU UR8, c[0x0][0x880] ;  /* 0x00011000ff0887ac */ /* 0x000e660008000800 */
[----:B------:R-:W-:Y:S01]  /*5600*/  IMAD.U32 R8, RZ, RZ, UR10 ;  /* 0x0000000aff087e24 */ /* 0x000fe2000f8e00ff */
[----:B------:R-:W-:Y:S05]  /*5610*/  MOV R9, UR11 ;  /* 0x0000000b00097c02 */ /* 0x000fea0008000f00 */
[----:B-----5:R3:W5:Y:S02]  /*5620*/  @P2 LDG.E R49, desc[UR48][R8.64] ;  /* 0x0000003008312981 */ /* 0x020764000c1e1900 */
[----:B-1-3--:R-:W-:Y:S07]  /*5630*/  @!P2 IMAD.U32 R49, RZ, RZ, UR8 ;  /* 0x00000008ff31ae24 */ /* 0x00afee000f8e00ff */
.L_x_95:
[----:B-----5:R-:W-:Y:S01]  /*5640*/  @!P0 FSETP.EQ.AND P4, PT, R49, RZ, PT ;  /* 0x000000ff3100820b */ /* 0x020fe20003f82000 */
[----:B------:R-:W-:Y:S01]  /*5650*/  @!UPT UIADD3 URZ, UPT, UPT, URZ, URZ, URZ ;  /* 0x000000fffffff290 */ /* 0x000fe2000fffe0ff */
[----:B------:R-:W-:Y:S11]  /*5660*/  @!P0 BRA `(.L_x_96) ;  /* 0x0000000000148947 */ /* 0x000ff60003800000 */
[----:B------:R-:W-:Y:S02]  /*5670*/  LOP3.LUT P0, RZ, R102, 0xff, RZ, 0xc0, !PT ;  /* 0x000000ff66ff7812 */ /* 0x000fe4000780c0ff */
[----:B------:R-:W-:Y:S04]  /*5680*/  PLOP3.LUT P4, PT, PT, PT, UP0, 0x80, 0x8 ;  /* 0x000000000008781c */ /* 0x000fe80003f8f008 */
[----:B------:R-:W-:Y:S07]  /*5690*/  PLOP3.LUT P4, PT, P4, PT, PT, 0x8, 0x80 ;  /* 0x000000000080781c */ /* 0x000fee000278e170 */
[----:B------:R-:W-:Y:S11]  /*56a0*/  @P0 FSETP.EQ.AND P4, PT, R49, RZ, PT ;  /* 0x000000ff3100020b */ /* 0x000ff60003f82000 */
[----:B------:R-:W-:Y:S02]  /*56b0*/  @!UPT UIADD3 URZ, UPT, UPT, URZ, URZ, URZ ;  /* 0x000000fffffff290 */ /* 0x000fe4000fffe0ff */
.L_x_96:
[----:B------:R-:W-:Y:S01]  /*56c0*/  ISETP.NE.AND P0, PT, R22, 0x1, PT ;  /* 0x000000011600780c */ /* 0x000fe20003f05270 */
[----:B------:R-:W3:Y:S01]  /*56d0*/  SYNCS.PHASECHK.TRANS64.TRYWAIT P2, [UR22+0x230], R14 ;  /* 0x0002300eff0075a7 */ /* 0x000ee20008041116 */
[----:B------:R-:W-:Y:S04]  /*56e0*/  IMAD.SHL.U32 R17, R17, 0x40, RZ ;  /* 0x0000004011117824 */ /* 0x000fe800078e00ff */
[C---:B------:R-:W-:Y:S01]  /*56f0*/  IMAD.HI.U32 R8, R17.reuse, R23, RZ ;  /* 0x0000001711087227 */ /* 0x040fe200078e00ff */
[C---:B------:R-:W-:Y:S04]  /*5700*/  R2UR UR19, R17.reuse ;  /* 0x00000000111372ca */ /* 0x040fe800000e0000 */
[----:B------:R-:W-:Y:S04]  /*5710*/  SHF.R.U32.HI R8, RZ, R28, R8 ;  /* 0x0000001cff087219 */ /* 0x000fe80000011608 */
[----:B------:R-:W-:Y:S02]  /*5720*/  SEL R8, R17, R8, !P0 ;  /* 0x0000000811087207 */ /* 0x000fe40004000000 */
[----:B------:R-:W-:Y:S02]  /*5730*/  ELECT P0, URZ, PT ;  /* 0x0000000000ff782f */ /* 0x000fe40003800000 */
[C---:B------:R-:W-:Y:S01]  /*5740*/  R2UR UR8, R8.reuse ;  /* 0x00000000080872ca */ /* 0x040fe200000e0000 */
[C---:B-12---:R-:W-:Y:S01]  /*5750*/  IMAD.HI.U32 R0, R8.reuse, R20, RZ ;  /* 0x0000001408007227 */ /* 0x046fe200078e00ff */
[----:B------:R-:W-:Y:S02]  /*5760*/  PLOP3.LUT P4, PT, P4, P0, PT, 0xf2, 0x2f ;  /* 0x00000000002f781c */ /* 0x000fe40002781e72 */
[----:B------:R-:W-:Y:S01]  /*5770*/  R2UR UR20, R8 ;  /* 0x00000000081472ca */ /* 0x000fe200000e0000 */
[----:B------:R-:W-:Y:S01]  /*5780*/  IMAD.MOV R2, RZ, RZ, -R8 ;  /* 0x000000ffff027224 */ /* 0x000fe200078e0a08 */
[----:B------:R-:W-:Y:S04]  /*5790*/  SHF.R.U32.HI R0, RZ, R21, R0 ;  /* 0x00000015ff007219 */ /* 0x000fe80000011600 */
[----:B------:R-:W-:Y:S02]  /*57a0*/  R2UR UR21, R0 ;  /* 0x00000000001572ca */ /* 0x000fe400000e0000 */
[----:B------:R-:W-:Y:S03]  /*57b0*/  R2UR UR9, R2 ;  /* 0x00000000020972ca */ /* 0x000fe600000e0000 */
[----:B----4-:R-:W-:Y:S05]  /*57c0*/  @!P4 IADD3 R8, P0, PT, R34, 0x580, RZ ;  /* 0x000005802208c810 */ /* 0x010fea0007f1e0ff */
[----:B------:R-:W-:Y:S03]  /*57d0*/  @!P4 IMAD.X R2, RZ, RZ, R35, P0 ;  /* 0x000000ffff02c224 */ /* 0x000fe600000e0623 */
[----:B------:R-:W-:Y:S02]  /*57e0*/  USEL UR21, UR8, UR21, !UP3 ;  /* 0x0000001508157287 */ /* 0x000fe4000d800000 */
[----:B------:R-:W-:Y:S04]  /*57f0*/  UIMAD UR19, UR14, UR9, UR19 ;  /* 0x000000090e1372a4 */ /* 0x000fe8000f8e0213 */
[----:B------:R-:W-:Y:S05]  /*5800*/  IMAD R0, RZ, RZ, -UR21 ;  /* 0x80000015ff007e24 */ /* 0x000fea000f8e02ff */
[----:B------:R-:W-:Y:S11]  /*5810*/  R2UR UR8, R0 ;  /* 0x00000000000872ca */ /* 0x000ff600000e0000 */
[----:B------:R-:W-:Y:S02]  /*5820*/  @!UPT UIADD3 URZ, UPT, UPT, URZ, URZ, URZ ;  /* 0x000000fffffff290 */ /* 0x000fe4000fffe0ff */
[----:B------:R-:W-:Y:S01]  /*5830*/  UIMAD UR20, UR7, UR8, UR20 ;  /* 0x00000008071472a4 */ /* 0x000fe2000f8e0214 */
[----:B---3--:R-:W-:Y:S11]  /*5840*/  @!P2 BRA `(.L_x_97) ;  /* 0x000000400048a947 */ /* 0x008ff60003800000 */
.L_x_216:
[----:B------:R-:W2:Y:S01]  /*5850*/  LDC.64 R12, c[0x0][0xb18] ;  /* 0x0002c600ff0c7b82 */ /* 0x000ea20000000a00 */
[----:B------:R-:W-:Y:S01]  /*5860*/  @!P4 R2UR UR9, R2 ;  /* 0x000000000209c2ca */ /* 0x000fe200000e0000 */
[----:B------:R-:W-:Y:S01]  /*5870*/  VOTEU.ALL UP2, P4 ;  /* 0x0000000000ff7886 */ /* 0x000fe20002040000 */
[----:B------:R-:W-:Y:S01]  /*5880*/  @!P4 R2UR UR8, R8 ;  /* 0x000000000808c2ca */ /* 0x000fe200000e0000 */
[----:B------:R-:W-:Y:S01]  /*5890*/  VOTEU.ALL UP1, P4 ;  /* 0x0000000000ff7886 */ /* 0x000fe20002020000 */
[----:B-1----:R-:W-:Y:S03]  /*58a0*/  @!P4 IMAD.MOV.U32 R0, RZ, RZ, 0x1000 ;  /* 0x00001000ff00c424 */ /* 0x002fe600078e00ff */
[----:B------:R-:W1:Y:S01]  /*58b0*/  @!P1 LDC R2, c[0x0][0xb0c] ;  /* 0x0002c300ff029b82 */ /* 0x000e620000000800 */
[----:B------:R-:W-:Y:S01]  /*58c0*/  @!UP2 UIADD3 UR16, UPT, UPT, UR22, 0x400, URZ ;  /* 0x000004001610a890 */ /* 0x000fe2000fffe0ff */
[----:B------:R-:W-:Y:S04]  /*58d0*/  @P3 SHF.R.U32.HI R24, RZ, 0x10, R25 ;  /* 0x00000010ff183819 */ /* 0x000fe80000011619 */
[----:B------:R-:W-:Y:S01]  /*58e0*/  @P3 R2UR UR56, R24 ;  /* 0x00000000183832ca */ /* 0x000fe200000e0000 */
[----:B------:R-:W-:Y:S01]  /*58f0*/  IMAD.U32 R9, RZ, RZ, UR9 ;  /* 0x00000009ff097e24 */ /* 0x000fe2000f8e00ff */
[----:B------:R-:W-:Y:S01]  /*5900*/  @!UP2 UPRMT UR9, URZ, 0x40, URZ ;  /* 0x00000040ff09a896 */ /* 0x000fe200080000ff */
[----:B------:R-:W-:Y:S03]  /*5910*/  IMAD.U32 R8, RZ, RZ, UR8 ;  /* 0x00000008ff087e24 */ /* 0x000fe6000f8e00ff */
[----:B------:R-:W-:Y:S01]  /*5920*/  @!P4 R2UR UR11, R9 ;  /* 0x00000000090bc2ca */ /* 0x000fe200000e0000 */
[----:B------:R-:W-:Y:S01]  /*5930*/  @!UP2 UPRMT UR8, UR9, 0x5410, URZ ;  /* 0x000054100908a896 */ /* 0x000fe200080000ff */
[----:B------:R-:W-:Y:S02]  /*5940*/  @!P4 R2UR UR10, R8 ;  /* 0x00000000080ac2ca */ /* 0x000fe400000e0000 */
[----:B------:R-:W3:Y:S11]  /*5950*/  LDC.64 R8, c[0x0][0xb10] ;  /* 0x0002c400ff087b82 */ /* 0x000ef60000000a00 */
[----:B------:R4:W-:Y:S01]  /*5960*/  @!UP1 UTMALDG.4D.IM2COL [UR16], [UR10], UR8 ;  /* 0x000000100a0093b4 */ /* 0x0009e20008058008 */
[----:B------:R5:W-:Y:S01]  /*5970*/  @!P4 SYNCS.ARRIVE.TRANS64.RED.A0TR RZ, [UR22+0x220], R0 ;  /* 0x00022000ffffc9a7 */ /* 0x000be20008300416 */
[C---:B---3--:R-:W-:Y:S01]  /*5980*/  @!P1 IMAD.HI.U32 R8, R11.reuse, R8, RZ ;  /* 0x000000080b089227 */ /* 0x048fe200078e00ff */
[----:B--2---:R-:W-:Y:S02]  /*5990*/  @!P1 ISETP.NE.AND P0, PT, R12, 0x1, PT ;  /* 0x000000010c00980c */ /* 0x004fe40003f05270 */
[----:B-1----:R-:W-:Y:S01]  /*59a0*/  @!P1 ISETP.NE.AND P2, PT, R2, 0x1, PT ;  /* 0x000000010200980c */ /* 0x002fe20003f45270 */
[----:B------:R-:W-:Y:S01]  /*59b0*/  SYNCS.ARRIVE.TRANS64.RED.A1T0 RZ, [UR45], RZ ;  /* 0x000000ffffff79a7 */ /* 0x000fe2000810042d */
[C---:B------:R-:W-:Y:S01]  /*59c0*/  @!P1 IMAD.HI.U32 R13, R10.reuse, R13, RZ ;  /* 0x0000000d0a0d9227 */ /* 0x040fe200078e00ff */
[----:B------:R-:W-:Y:S04]  /*59d0*/  @!P1 SHF.R.U32.HI R8, RZ, R9, R8 ;  /* 0x00000009ff089219 */ /* 0x000fe80000011608 */
[----:B------:R-:W-:Y:S01]  /*59e0*/  @!P1 SEL R8, R11, R8, !P2 ;  /* 0x000000080b089207 */ /* 0x000fe20005000000 */
[----:B------:R-:W1:Y:S01]  /*59f0*/  SYNCS.PHASECHK.TRANS64.TRYWAIT P5, [UR22+0x238], R14 ;  /* 0x0002380eff0075a7 */ /* 0x000e6200080a1116 */
[----:B-----5:R-:W2:Y:S02]  /*5a00*/  @!P1 LDC R0, c[0x0][0xb20] ;  /* 0x0002c800ff009b82 */ /* 0x020ea40000000800 */
[----:B--2---:R-:W-:Y:S04]  /*5a10*/  @!P1 SHF.R.U32.HI R0, RZ, R0, R13 ;  /* 0x00000000ff009219 */ /* 0x004fe8000001160d */
[----:B------:R-:W-:Y:S05]  /*5a20*/  @!P1 SEL R9, R10, R0, !P0 ;  /* 0x000000000a099207 */ /* 0x000fea0004000000 */
[----:B------:R-:W-:Y:S02]  /*5a30*/  @!P1 IMAD.IADD R0, R9, 0x1, -R8 ;  /* 0x0000000109009824 */ /* 0x000fe400078e0a08 */
[----:B------:R-:W-:Y:S02]  /*5a40*/  @!P1 IMAD.IADD R8, R8, 0x1, -R9 ;  /* 0x0000000108089824 */ /* 0x000fe400078e0a09 */
[----:B------:R-:W-:Y:S02]  /*5a50*/  @!P1 IMAD R11, R0, R2, R11 ;  /* 0x00000002000b9224 */ /* 0x000fe400078e020b */
[----:B------:R-:W-:Y:S01]  /*5a60*/  @!P1 IMAD R10, R8, R12, R10 ;  /* 0x0000000c080a9224 */ /* 0x000fe200078e020a */
[----:B-1--4-:R-:W-:Y:S06]  /*5a70*/  @!P5 BRA `(.L_x_98) ;  /* 0x0000003c00d4d947 */ /* 0x012fec0003800000 */
.L_x_218:
[----:B------:R-:W-:Y:S01]  /*5a80*/  @!P4 IADD3 R2, P0, PT, R34, 0x580, RZ ;  /* 0x000005802202c810 */ /* 0x000fe20007f1e0ff */
[----:B------:R-:W-:Y:S01]  /*5a90*/  VOTEU.ALL UP2, P4 ;  /* 0x0000000000ff7886 */ /* 0x000fe20002040000 */
[----:B------:R-:W-:Y:S01]  /*5aa0*/  VOTEU.ALL UP1, P4 ;  /* 0x0000000000ff7886 */ /* 0x000fe20002020000 */
[----:B------:R-:W-:Y:S01]  /*5ab0*/  UMOV UR11, UR19 ;  /* 0x00000013000b7c82 */ /* 0x000fe20008000000 */
[----:B------:R-:W-:Y:S01]  /*5ac0*/  @!P4 R2UR UR9, R2 ;  /* 0x000000000209c2ca */ /* 0x000fe200000e0000 */
[----:B-1----:R-:W-:Y:S01]  /*5ad0*/  @!P4 IMAD.X R0, RZ, RZ, R35, P0 ;  /* 0x000000ffff00c224 */ /* 0x002fe200000e0623 */
[----:B------:R-:W-:Y:S01]  /*5ae0*/  @!UP2 UPRMT UR16, URZ, 0x40, URZ ;  /* 0x00000040ff10a896 */ /* 0x000fe200080000ff */
[----:B------:R-:W-:Y:S01]  /*5af0*/  LOP3.LUT R32, R32, 0x1, RZ, 0x3c, !PT ;  /* 0x0000000120207812 */ /* 0x000fe200078e3cff */
[----:B------:R-:W-:Y:S01]  /*5b00*/  @!UP2 UIADD3 UR10, UPT, UPT, UR18, 0x40, URZ ;  /* 0x00000040120aa890 */ /* 0x000fe2000fffe0ff */
[----:B------:R-:W-:Y:S01]  /*5b10*/  LOP3.LUT R31, R31, 0x1, RZ, 0x3c, !PT ;  /* 0x000000011f1f7812 */ /* 0x000fe200078e3cff */
[----:B------:R-:W-:Y:S01]  /*5b20*/  @!UP2 UPRMT UR18, UR16, 0x5410, URZ ;  /* 0x000054101012a896 */ /* 0x000fe200080000ff */
[----:B------:R-:W-:Y:S01]  /*5b30*/  @!P4 R2UR UR8, R0 ;  /* 0x000000000008c2ca */ /* 0x000fe200000e0000 */
[----:B------:R-:W-:Y:S01]  /*5b40*/  UMOV UR12, UR20 ;  /* 0x00000014000c7c82 */ /* 0x000fe20008000000 */
[----:B------:R-:W-:Y:S01]  /*5b50*/  UMOV UR13, UR21 ;  /* 0x00000015000d7c82 */ /* 0x000fe20008000000 */
[----:B------:R-:W-:Y:S02]  /*5b60*/  IMAD.IADD R14, R10, 0x1, R100 ;  /* 0x000000010a0e7824 */ /* 0x000fe400078e0264 */
[----:B------:R-:W-:Y:S02]  /*5b70*/  IMAD.IADD R17, R11, 0x1, R101 ;  /* 0x000000010b117824 */ /* 0x000fe400078e0265 */
[----:B------:R-:W-:Y:S01]  /*5b80*/  IMAD.U32 R8, RZ, RZ, UR9 ;  /* 0x00000009ff087e24 */ /* 0x000fe2000f8e00ff */
[----:B------:R-:W-:Y:S04]  /*5b90*/  @!UP2 UIADD3 UR9, UPT, UPT, UR22, 0x228, URZ ;  /* 0x000002281609a890 */ /* 0x000fe8000fffe0ff */
[----:B------:R-:W-:Y:S01]  /*5ba0*/  @!P4 R2UR UR24, R8 ;  /* 0x000000000818c2ca */ /* 0x000fe200000e0000 */
[----:B------:R-:W-:Y:S01]  /*5bb0*/  IMAD.U32 R9, RZ, RZ, UR8 ;  /* 0x00000008ff097e24 */ /* 0x000fe2000f8e00ff */
[----:B------:R-:W-:Y:S04]  /*5bc0*/  @!UP2 UIADD3 UR8, UPT, UPT, UR22, 0x1400, URZ ;  /* 0x000014001608a890 */ /* 0x000fe8000fffe0ff */
[----:B------:R-:W-:Y:S11]  /*5bd0*/  @!P4 R2UR UR25, R9 ;  /* 0x000000000919c2ca */ /* 0x000ff600000e0000 */
[----:B------:R-:W-:Y:S02]  /*5be0*/  @!UPT UIADD3 URZ, UPT, UPT, URZ, URZ, URZ ;  /* 0x000000fffffff290 */ /* 0x000fe4000fffe0ff */
[----:B------:R2:W-:Y:S01]  /*5bf0*/  @!UP1 UTMALDG.4D.IM2COL [UR8], [UR24], UR18 ;  /* 0x00000008180093b4 */ /* 0x0005e20008058012 */
[----:B------:R2:W-:Y:S01]  /*5c00*/  @!P4 SYNCS.ARRIVE.TRANS64.RED.A0TR RZ, [UR22+0x228], R29 ;  /* 0x0002281dffffc9a7 */ /* 0x0005e20008300416 */
[----:B------:R-:W-:Y:S01]  /*5c10*/  UPLOP3.LUT UP1, UPT, UPT, UPT, UPT, 0x80, 0x8 ;  /* 0x000000000008789c */ /* 0x000fe20003f2f070 */
[----:B------:R-:W-:Y:S01]  /*5c20*/  SYNCS.ARRIVE.TRANS64.RED.A1T0 RZ, [UR23], RZ ;  /* 0x000000ffffff79a7 */ /* 0x000fe20008100417 */
[----:B------:R-:W-:Y:S09]  /*5c30*/  @P3 BRA `(.L_x_99) ;  /* 0xfffffff400383947 */ /* 0x000ff2000383ffff */
[----:B------:R-:W-:-:S04]  /*5c40*/  SHF.L.U32 R2, R32, 0x1f, RZ ;  /* 0x0000001f20027819 */ /* 0x000fc800000006ff */
[----:B------:R-:W1:Y:S02]  /*5c50*/  SYNCS.PHASECHK.TRANS64.TRYWAIT P0, [UR22+0x230], R2 ;  /* 0x00023002ff0075a7 */ /* 0x000e640008001116 */
[----:B-1----:R-:W-:Y:S05]  /*5c60*/  @!P0 BRA `(.L_x_100) ;  /* 0x0000003c00708947 */ /* 0x002fea0003800000 */
.L_x_220:
[----:B-1----:R-:W-:-:S07]  /*5c70*/  MOV R0, UR22 ;  /* 0x0000001600007c02 */ /* 0x002fce0008000f00 */
.L_x_101:
[----:B-1----:R-:W-:-:S04]  /*5c80*/  SHF.L.U32 R2, R32, 0x1f, RZ ;  /* 0x0000001f20027819 */ /* 0x002fc800000006ff */
[----:B------:R1:W3:Y:S03]  /*5c90*/  SYNCS.PHASECHK.TRANS64.TRYWAIT P0, [R0+URZ+0x238], R2 ;  /* 0x00023802000075a7 */ /* 0x0002e600080011ff */
[----:B---3--:R-:W-:Y:S05]  /*5ca0*/  @!P0 NANOSLEEP.SYNCS 0x989680 ;  /* 0x009896800000895d */ /* 0x008fea0003900000 */
[----:B------:R-:W3:Y:S02]  /*5cb0*/  @!P0 SYNCS.PHASECHK.TRANS64 P0, [R0+URZ+0x238], R2 ;  /* 0x00023802000085a7 */ /* 0x000ee400080010ff */
[----:B--23--:R-:W-:Y:S05]  /*5cc0*/  @P0 EXIT ;  /* 0x000000000000094d */ /* 0x00cfea0003800000 */
[----:B------:R-:W-:Y:S05]  /*5cd0*/  BRA `(.L_x_101) ;  /* 0xfffffffc00e87947 */ /* 0x000fea000383ffff */
.L_x_90:
[----:B------:R-:W-:-:S06]  /*5ce0*/  UISETP.GE.AND UP1, UPT, UR8, 0x4, UPT ;  /* 0x000000040800788c */ /* 0x000fcc000bf26270 */
[----:B------:R-:W-:-:S13]  /*5cf0*/  PLOP3.LUT P0, PT, PT, PT, UP1, 0x80, 0x8 ;  /* 0x000000000008781c */ /* 0x000fda0003f0f018 */
[----:B------:R-:W-:Y:S05]  /*5d00*/  @!P0 EXIT ;  /* 0x000000000000894d */ /* 0x000fea0003800000 */
[----:B------:R-:W-:Y:S01]  /*5d10*/  BAR.SYNC.DEFER_BLOCKING 0x6, 0xa0 ;  /* 0x0182800000007b1d */ /* 0x000fe20000010000 */
[C---:B------:R-:W-:Y:S01]  /*5d20*/  IMAD.SHL.U32 R4, R111.reuse, 0x40, RZ ;  /* 0x000000406f047824 */ /* 0x040fe200078e00ff */
[C---:B------:R-:W-:Y:S01]  /*5d30*/  LOP3.LUT R112, R111.reuse, 0x60, RZ, 0xc0, !PT ;  /* 0x000000606f707812 */ /* 0x040fe200078ec0ff */
[C---:B------:R-:W-:Y:S01]  /*5d40*/  IMAD.SHL.U32 R110, R111.reuse, 0x20, RZ ;  /* 0x000000206f6e7824 */ /* 0x040fe200078e00ff */
[----:B------:R-:W-:Y:S01]  /*5d50*/  CS2R R108, SRZ ;  /* 0x00000000006c7805 */ /* 0x000fe2000001ff00 */
[C---:B------:R-:W-:Y:S01]  /*5d60*/  IMAD.SHL.U32 R5, R111.reuse, 0x2, RZ ;  /* 0x000000026f057824 */ /* 0x040fe200078e00ff */
[----:B------:R-:W-:Y:S02]  /*5d70*/  UMOV UR51, 0x400 ;  /* 0x0000040000337882 */ /* 0x000fe40000000000 */
[----:B------:R-:W1:Y:S01]  /*5d80*/  LDC R105, c[0x0][0x370] ;  /* 0x0000dc00ff697b82 */ /* 0x000e620000000800 */
[----:B------:R-:W-:Y:S01]  /*5d90*/  ULEA UR51, UR45, UR51, 0x18 ;  /* 0x000000332d337291 */ /* 0x000fe2000f8ec0ff */
[----:B------:R-:W-:Y:S01]  /*5da0*/  LOP3.LUT R0, R4, 0x180, RZ, 0xc0, !PT ;  /* 0x0000018004007812 */ /* 0x000fe200078ec0ff */
[C---:B------:R-:W-:Y:S01]  /*5db0*/  IMAD.U32 R46, R111.reuse, 0x10000, RZ ;  /* 0x000100006f2e7824 */ /* 0x040fe200078e00ff */
[----:B------:R-:W-:Y:S01]  /*5dc0*/  LOP3.LUT R110, R110, 0xc00, RZ, 0xc0, !PT ;  /* 0x00000c006e6e7812 */ /* 0x000fe200078ec0ff */
[----:B------:R-:W-:Y:S01]  /*5dd0*/  UIADD3 UR4, UPT, UPT, UR51, 0x2400, URZ ;  /* 0x0000240033047890 */ /* 0x000fe2000fffe0ff */
[----:B------:R-:W-:Y:S01]  /*5de0*/  LOP3.LUT R5, R0, 0x20, R5, 0xf8, !PT ;  /* 0x0000002000057812 */ /* 0x000fe200078ef805 */
[C---:B------:R-:W-:Y:S01]  /*5df0*/  IMAD.SHL.U32 R0, R111.reuse, 0x8, RZ ;  /* 0x000000086f007824 */ /* 0x040fe200078e00ff */
[----:B------:R-:W2:Y:S01]  /*5e00*/  LDC R42, c[0x0][0xb0c] ;  /* 0x0002c300ff2a7b82 */ /* 0x000ea20000000800 */
[----:B------:R-:W-:Y:S01]  /*5e10*/  LOP3.LUT R110, R110, 0x40, R4, 0xf8, !PT ;  /* 0x000000406e6e7812 */ /* 0x000fe200078ef804 */
[----:B------:R-:W-:Y:S01]  /*5e20*/  IMAD.MOV.U32 R45, RZ, RZ, RZ ;  /* 0x000000ffff2d7224 */ /* 0x000fe200078e00ff */
[----:B------:R-:W-:-:S02]  /*5e30*/  LOP3.LUT R111, R111, 0x2, RZ, 0xc0, !PT ;  /* 0x000000026f6f7812 */ /* 0x000fc400078ec0ff */
[----:B------:R-:W-:Y:S02]  /*5e40*/  CS2R R106, SRZ ;  /* 0x00000000006a7805 */ /* 0x000fe4000001ff00 */
[----:B------:R-:W-:Y:S01]  /*5e50*/  LOP3.LUT R0, R5, 0x30, R0, 0x78, !PT ;  /* 0x0000003005007812 */ /* 0x000fe200078e7800 */
[----:B------:R-:W-:Y:S01]  /*5e60*/  IMAD.U32 R115, RZ, RZ, UR4 ;  /* 0x00000004ff737e24 */ /* 0x000fe2000f8e00ff */
[----:B------:R-:W-:Y:S01]  /*5e70*/  LOP3.LUT R110, R110, 0x200, R4, 0xf8, !PT ;  /* 0x000002006e6e7812 */ /* 0x000fe200078ef804 */
[----:B------:R-:W4:Y:S01]  /*5e80*/  LDC R103, c[0x0][0xb20] ;  /* 0x0002c800ff677b82 */ /* 0x000f220000000800 */
[----:B------:R-:W3:Y:S01]  /*5e90*/  LDS R2, [UR51+0x2a0] ;  /* 0x0002a033ff027984 */ /* 0x000ee20008000800 */
[----:B------:R-:W-:Y:S01]  /*5ea0*/  LOP3.LUT R46, R46, 0x600000, RZ, 0xc0, !PT ;  /* 0x006000002e2e7812 */ /* 0x000fe200078ec0ff */
[----:B------:R-:W-:Y:S01]  /*5eb0*/  IMAD.MOV R114, RZ, RZ, -R111 ;  /* 0x000000ffff727224 */ /* 0x000fe200078e0a6f */
[----:B------:R-:W-:Y:S01]  /*5ec0*/  LOP3.LUT R110, R110, R0, RZ, 0xfc, !PT ;  /* 0x000000006e6e7212 */ /* 0x000fe200078efcff */
[----:B------:R-:W1:Y:S03]  /*5ed0*/  LDCU.64 UR54, c[0x0][0x348] ;  /* 0x00006900ff3677ac */ /* 0x000e660008000a00 */
[----:B------:R-:W1:Y:S01]  /*5ee0*/  LDC R41, c[0x0][0xb30] ;  /* 0x0002cc00ff297b82 */ /* 0x000e620000000800 */
[----:B------:R-:W1:Y:S01]  /*5ef0*/  LDCU.64 UR36, c[0x0][0x888] ;  /* 0x00011100ff2477ac */ /* 0x000e620008000a00 */
[----:B------:R-:W1:Y:S06]  /*5f00*/  LDCU.64 UR38, c[0x0][0x890] ;  /* 0x00011200ff2677ac */ /* 0x000e6c0008000a00 */
[----:B------:R-:W1:Y:S01]  /*5f10*/  LDC.64 R94, c[0x0][0xb10] ;  /* 0x0002c400ff5e7b82 */ /* 0x000e620000000a00 */
[----:B------:R-:W1:Y:S01]  /*5f20*/  LDCU.64 UR46, c[0x0][0xa90] ;  /* 0x00015200ff2e77ac */ /* 0x000e620008000a00 */
[----:B------:R-:W-:-:S06]  /*5f30*/  UIADD3 UR50, UPT, UPT, UR51, 0x400, URZ ;  /* 0x0000040033327890 */ /* 0x000fcc000fffe0ff */
[----:B------:R-:W1:Y:S08]  /*5f40*/  LDC.64 R38, c[0x0][0xb18] ;  /* 0x0002c600ff267b82 */ /* 0x000e700000000a00 */
[----:B------:R-:W1:Y:S08]  /*5f50*/  LDC.64 R36, c[0x0][0xb28] ;  /* 0x0002ca00ff247b82 */ /* 0x000e700000000a00 */
[----:B------:R-:W1:Y:S01]  /*5f60*/  LDC.64 R92, c[0x0][0x8b0] ;  /* 0x00022c00ff5c7b82 */ /* 0x000e620000000a00 */
[C---:B---3--:R-:W-:Y:S01]  /*5f70*/  VIADD R3, R2.reuse, 0x80 ;  /* 0x0000008002037836 */ /* 0x048fe20000000000 */
[----:B------:R-:W-:-:S04]  /*5f80*/  LOP3.LUT R2, R2, 0xffff, RZ, 0xc0, !PT ;  /* 0x0000ffff02027812 */ /* 0x000fc800078ec0ff */
[----:B------:R-:W-:Y:S02]  /*5f90*/  LOP3.LUT R3, R3, 0xffff, RZ, 0xc0, !PT ;  /* 0x0000ffff03037812 */ /* 0x000fe400078ec0ff */
[----:B------:R-:W3:Y:S03]  /*5fa0*/  LDC.64 R82, c[0x0][0x8a8] ;  /* 0x00022a00ff527b82 */ /* 0x000ee60000000a00 */
[----:B------:R1:W-:Y:S05]  /*5fb0*/  STL.64 [R1], R2 ;  /* 0x0000000201007387 */ /* 0x0003ea0000100a00 */
[----:B------:R-:W1:Y:S08]  /*5fc0*/  LDC.64 R98, c[0x0][0xa80] ;  /* 0x0002a000ff627b82 */ /* 0x000e700000000a00 */
[----:B------:R-:W1:Y:S08]  /*5fd0*/  LDC.64 R96, c[0x0][0xa88] ;  /* 0x0002a200ff607b82 */ /* 0x000e700000000a00 */
[----:B--2-4-:R-:W1:Y:S02]  /*5fe0*/  LDC R104, c[0x0][0x374] ;  /* 0x0000dd00ff687b82 */ /* 0x014e640000000800 */
.L_x_128:
[----:B-1----:R-:W-:Y:S04]  /*5ff0*/  SHF.L.U32 R2, R108, 0x1f, RZ ;  /* 0x0000001f6c027819 */ /* 0x002fe800000006ff */
[----:B------:R-:W1:Y:S02]  /*6000*/  SYNCS.PHASECHK.TRANS64.TRYWAIT P0, [UR51+0x250], R2 ;  /* 0x00025002ff0075a7 */ /* 0x000e640008001133 */
[----:B-1----:R-:W-:Y:S05]  /*6010*/  @!P0 BRA `(.L_x_102) ;  /* 0x00000038009c8947 */ /* 0x002fea0003800000 */
.L_x_222:
[----:B------:R-:W2:Y:S01]  /*6020*/  LDC.64 R10, c[0x0][0xb10] ;  /* 0x0002c400ff0a7b82 */ /* 0x000ea20000000a00 */
[----:B------:R-:W4:Y:S01]  /*6030*/  LDS.128 R20, [UR51+0x290] ;  /* 0x00029033ff147984 */ /* 0x000f220008000c00 */
[----:B------:R-:W-:Y:S01]  /*6040*/  UIADD3 UR4, UPT, UPT, UR51, 0x258, URZ ;  /* 0x0000025833047890 */ /* 0x000fe2000fffe0ff */
[----:B-1----:R-:W-:Y:S01]  /*6050*/  IMAD R0, R45, 0x4, R1 ;  /* 0x000000042d007824 */ /* 0x002fe200078e0201 */
[----:B------:R-:W-:Y:S04]  /*6060*/  ISETP.NE.AND P1, PT, R41, 0x1, PT ;  /* 0x000000012900780c */ /* 0x000fe80003f25270 */
[----:B------:R-:W1:Y:S01]  /*6070*/  LDC.64 R8, c[0x0][0xb18] ;  /* 0x0002c600ff087b82 */ /* 0x000e620000000a00 */
[----:B------:R-:W-:Y:S01]  /*6080*/  UPRMT UR4, URZ, 0x654, UR4 ;  /* 0x00000654ff047896 */ /* 0x000fe20008000004 */
[----:B------:R-:W-:Y:S01]  /*6090*/  ISETP.GE.AND P0, PT, R40, 0x1, PT ;  /* 0x000000012800780c */ /* 0x000fe20003f06270 */
[----:B------:R-:W-:Y:S01]  /*60a0*/  @!PT LDS RZ, [RZ] ;  /* 0x00000000fffff984 */ /* 0x000fe20000000800 */
[----:B------:R-:W-:Y:S01]  /*60b0*/  @!PT LDS RZ, [RZ] ;  /* 0x00000000fffff984 */ /* 0x000fe20000000800 */
[----:B------:R-:W-:Y:S01]  /*60c0*/  @!PT LDS RZ, [RZ] ;  /* 0x00000000fffff984 */ /* 0x000fe20000000800 */
[----:B------:R-:W-:Y:S01]  /*60d0*/  @!PT LDS RZ, [RZ] ;  /* 0x00000000fffff984 */ /* 0x000fe20000000800 */
[----:B------:R3:W-:Y:S06]  /*60e0*/  MEMBAR.ALL.CTA ;  /* 0x0000000000007992 */ /* 0x0007ec0000008000 */
[----:B---3--:R-:W3:Y:S01]  /*60f0*/  FENCE.VIEW.ASYNC.S ;  /* 0x00000000000073c6 */ /* 0x008ee20000000000 */
[----:B------:R-:W1:Y:S08]  /*6100*/  @!P1 LDC R12, c[0x0][0xb20] ;  /* 0x0002c800ff0c9b82 */ /* 0x000e700000000800 */
[----:B------:R-:W1:Y:S01]  /*6110*/  @!P1 LDC R7, c[0x0][0xb0c] ;  /* 0x0002c300ff079b82 */ /* 0x000e620000000800 */
[----:B---3--:R-:W-:Y:S01]  /*6120*/  SYNCS.ARRIVE.TRANS64.RED.A1T0 RZ, [UR4], RZ ;  /* 0x000000ffffff79a7 */ /* 0x008fe20008100404 */
[----:B------:R3:W5:Y:S01]  /*6130*/  LDL R16, [R0] ;  /* 0x0000000000107983 */ /* 0x0007620000100800 */
[----:B----4-:R-:W-:Y:S04]  /*6140*/  LOP3.LUT P4, RZ, R22, 0x1, RZ, 0xc0, !PT ;  /* 0x0000000116ff7812 */ /* 0x010fe8000788c0ff */
[----:B------:R-:W-:Y:S09]  /*6150*/  P2R R116, PR, RZ, 0x10 ;  /* 0x00000010ff747803 */ /* 0x000ff20000000000 */
[----:B------:R-:W-:Y:S02]  /*6160*/  @P4 MOV R44, R20 ;  /* 0x00000014002c4202 */ /* 0x000fe40000000f00 */
[----:B------:R-:W-:Y:S01]  /*6170*/  @P4 LOP3.LUT R43, R21, 0xffff, RZ, 0xc0, !PT ;  /* 0x0000ffff152b4812 */ /* 0x000fe200078ec0ff */
[----:B--23--:R-:W-:Y:S06]  /*6180*/  @!P0 BRA `(.L_x_103) ;  /* 0x0000000000a48947 */ /* 0x00cfec0003800000 */
[----:B------:R-:W-:Y:S01]  /*6190*/  IMAD.HI.U32 R0, R104, R39, RZ ;  /* 0x0000002768007227 */ /* 0x000fe200078e00ff */
[----:B------:R-:W-:Y:S02]  /*61a0*/  ISETP.NE.AND P0, PT, R38, 0x1, PT ;  /* 0x000000012600780c */ /* 0x000fe40003f05270 */
[----:B------:R-:W-:Y:S01]  /*61b0*/  ISETP.NE.AND P2, PT, R40, 0x1, PT ;  /* 0x000000012800780c */ /* 0x000fe20003f45270 */
[----:B------:R-:W-:Y:S01]  /*61c0*/  IMAD.HI.U32 R4, R105, R94, RZ ;  /* 0x0000005e69047227 */ /* 0x000fe200078e00ff */
[----:B------:R-:W-:Y:S02]  /*61d0*/  SHF.R.U32.HI R0, RZ, R103, R0 ;  /* 0x00000067ff007219 */ /* 0x000fe40000011600 */
[----:B------:R-:W-:Y:S01]  /*61e0*/  ISETP.NE.AND P3, PT, R42, 0x1, PT ;  /* 0x000000012a00780c */ /* 0x000fe20003f65270 */
[----:B------:R-:W-:Y:S01]  /*61f0*/  IMAD.HI.U32 R6, R43, R39, RZ ;  /* 0x000000272b067227 */ /* 0x000fe200078e00ff */
[-C--:B------:R-:W-:Y:S02]  /*6200*/  SHF.R.U32.HI R4, RZ, R95.reuse, R4 ;  /* 0x0000005fff047219 */ /* 0x080fe40000011604 */
        /* <DEDUP_REMOVED lines=14> */
[C---:B------:R-:W-:Y:S03]  /*62f0*/  IMAD.HI.U32 R0, R3.reuse, R36, RZ ;  /* 0x0000002403007227 */ /* 0x040fe600078e00ff */
[C---:B------:R-:W-:Y:S02]  /*6300*/  ISETP.GE.OR P0, PT, R2.reuse, R5, P0 ;  /* 0x000000050200720c */ /* 0x040fe40000706670 */
[----:B------:R-:W-:Y:S04]  /*6310*/  SHF.R.U32.HI R0, RZ, R37, R0 ;  /* 0x00000025ff007219 */ /* 0x000fe80000011600 */
[C---:B------:R-:W-:Y:S05]  /*6320*/  SEL R6, R3.reuse, R0, !P2 ;  /* 0x0000000003067207 */ /* 0x040fea0005000000 */
        /* <DEDUP_REMOVED lines=14> */
[----:B------:R-:W-:Y:S07]  /*6410*/  IMAD R43, R3, R38, R43 ;  /* 0x00000026032b7224 */ /* 0x000fee00078e022b */
.L_x_103:
[----:B-1----:R-:W-:Y:S01]  /*6420*/  @!P1 ISETP.NE.AND P0, PT, R8, 0x1, PT ;  /* 0x000000010800980c */ /* 0x002fe20003f05270 */
[----:B------:R-:W-:Y:S01]  /*6430*/  @!P1 IMAD.HI.U32 R0, R44, R10, RZ ;  /* 0x0000000a2c009227 */ /* 0x000fe200078e00ff */
[----:B------:R-:W-:Y:S01]  /*6440*/  @!P1 ISETP.NE.AND P2, PT, R7, 0x1, PT ;  /* 0x000000010700980c */ /* 0x000fe20003f45270 */
[----:B------:R-:W-:Y:S01]  /*6450*/  ULOP3.LUT UP0, URZ, UR50, 0x1b0, URZ, 0xc0, !UPT ;  /* 0x000001b032ff7892 */ /* 0x000fe2000f80c0ff */
[----:B------:R-:W-:Y:S01]  /*6460*/  @P4 SHF.R.U32.HI R20, RZ, 0x10, R21 ;  /* 0x00000010ff144819 */ /* 0x000fe20000011615 */
[C---:B------:R-:W-:Y:S01]  /*6470*/  @!P1 IMAD.HI.U32 R2, R43.reuse, R9, RZ ;  /* 0x000000092b029227 */ /* 0x040fe200078e00ff */
[----:B------:R-:W-:Y:S02]  /*6480*/  @!P1 SHF.R.U32.HI R0, RZ, R11, R0 ;  /* 0x0000000bff009219 */ /* 0x000fe40000011600 */
[----:B------:R-:W-:Y:S02]  /*6490*/  R2UR UR41, R14 ;  /* 0x000000000e2972ca */ /* 0x000fe400000e0000 */
[----:B------:R-:W-:Y:S02]  /*64a0*/  @!P1 SHF.R.U32.HI R2, RZ, R12, R2 ;  /* 0x0000000cff029219 */ /* 0x000fe40000011602 */
[----:B------:R-:W-:Y:S02]  /*64b0*/  @!P1 SEL R3, R44, R0, !P2 ;  /* 0x000000002c039207 */ /* 0x000fe40005000000 */
[----:B------:R-:W-:Y:S02]  /*64c0*/  @!P1 SEL R2, R43, R2, !P0 ;  /* 0x000000022b029207 */ /* 0x000fe40004000000 */
[----:B------:R-:W-:Y:S03]  /*64d0*/  @P4 R2UR UR52, R20 ;  /* 0x00000000143442ca */ /* 0x000fe600000e0000 */
[----:B------:R-:W-:Y:S02]  /*64e0*/  @!P1 IMAD.IADD R0, R2, 0x1, -R3 ;  /* 0x0000000102009824 */ /* 0x000fe400078e0a03 */
[----:B------:R-:W-:Y:S01]  /*64f0*/  @!P1 IMAD.IADD R2, R3, 0x1, -R2 ;  /* 0x0000000103029824 */ /* 0x000fe200078e0a02 */
[----:B------:R-:W-:Y:S01]  /*6500*/  USHF.L.U32 UR41, UR41, 0x7, URZ ;  /* 0x0000000729297899 */ /* 0x000fe200080006ff */
[----:B------:R-:W-:Y:S02]  /*6510*/  @!P1 IMAD R44, R0, R7, R44 ;  /* 0x00000007002c9224 */ /* 0x000fe400078e022c */
[----:B------:R-:W-:Y:S01]  /*6520*/  @!P1 IMAD R43, R2, R8, R43 ;  /* 0x00000008022b9224 */ /* 0x000fe200078e022b */
[----:B------:R-:W-:Y:S08]  /*6530*/  BRA.U !UP0, `(.L_x_104) ;  /* 0x0000000108407547 */ /* 0x000ff0000b800000 */
[----:B------:R-:W1:Y:S01]  /*6540*/  LDCU.64 UR8, c[0x4][0x80] ;  /* 0x01001000ff0877ac */ /* 0x000e620008000a00 */
[----:B------:R-:W-:Y:S01]  /*6550*/  MOV R3, 0x0 ;  /* 0x0000000000037802 */ /* 0x000fe20000000f00 */
[----:B------:R-:W-:Y:S02]  /*6560*/  HFMA2 R12, -RZ, RZ, 0, 5.9604644775390625e-08 ;  /* 0x00000001ff0c7431 */ /* 0x000fe400000001ff */
[----:B------:R-:W-:Y:S02]  /*6570*/  IMAD.MOV.U32 R8, RZ, RZ, 0x70 ;  /* 0x00000070ff087424 */ /* 0x000fe400078e00ff */
[----:B------:R-:W-:Y:S01]  /*6580*/  IMAD.MOV.U32 R13, RZ, RZ, RZ ;  /* 0x000000ffff0d7224 */ /* 0x000fe200078e00ff */
[----:B------:R-:W2:Y:S01]  /*6590*/  LDCU.64 UR6, c[0x4][0x88] ;  /* 0x01001100ff0677ac */ /* 0x000ea20008000a00 */
[----:B------:R-:W3:Y:S01]  /*65a0*/  LDC.64 R2, c[0x4][R3] ;  /* 0x0100000003027b82 */ /* 0x000ee20000000a00 */
[----:B------:R-:W4:Y:S01]  /*65b0*/  LDCU.64 UR4, c[0x4][0x8] ;  /* 0x01000100ff0477ac */ /* 0x000f220008000a00 */
[----:B-1----:R-:W-:Y:S01]  /*65c0*/  MOV R5, UR9 ;  /* 0x0000000900057c02 */ /* 0x002fe20008000f00 */
[----:B------:R-:W-:Y:S01]  /*65d0*/  IMAD.U32 R4, RZ, RZ, UR8 ;  /* 0x00000008ff047e24 */ /* 0x000fe2000f8e00ff */
[----:B--2---:R-:W-:Y:S01]  /*65e0*/  MOV R7, UR7 ;  /* 0x0000000700077c02 */ /* 0x004fe20008000f00 */
[----:B------:R-:W-:Y:S01]  /*65f0*/  IMAD.U32 R6, RZ, RZ, UR6 ;  /* 0x00000006ff067e24 */ /* 0x000fe2000f8e00ff */
[----:B----4-:R-:W-:Y:S01]  /*6600*/  MOV R11, UR5 ;  /* 0x00000005000b7c02 */ /* 0x010fe20008000f00 */
[----:B------:R-:W-:Y:S02]  /*6610*/  IMAD.U32 R10, RZ, RZ, UR4 ;  /* 0x00000004ff0a7e24 */ /* 0x000fe4000f8e00ff */
[----:B------:R-:W-:Y:S07]  /*6620*/  LEPC R20, `(.L_x_104) ;  /* 0x000000001014794e */ /* 0x000fee0000000000 */
[----:B---3-5:R-:W-:Y:S05]  /*6630*/  CALL.ABS.NOINC R2 ;  /* 0x0000000002007343 */ /* 0x028fea0003c00000 */
.L_x_104:
[----:B------:R-:W-:Y:S01]  /*6640*/  LOP3.LUT P0, RZ, R115, 0x1b0, RZ, 0xc0, !PT ;  /* 0x000001b073ff7812 */ /* 0x000fe2000780c0ff */
[----:B------:R-:W-:Y:S11]  /*6650*/  BSSY.RECONVERGENT B6, `(.L_x_105) ;  /* 0x0000013000067945 */ /* 0x000ff60003800200 */
[----:B------:R-:W-:Y:S01]  /*6660*/  @!UPT UIADD3 URZ, UPT, UPT, URZ, URZ, URZ ;  /* 0x000000fffffff290 */ /* 0x000fe2000fffe0ff */
[----:B------:R-:W-:Y:S05]  /*6670*/  @!P0 BRA `(.L_x_106) ;  /* 0x0000000000408947 */ /* 0x000fea0003800000 */
        /* <DEDUP_REMOVED lines=16> */
.L_x_106:
[----:B------:R-:W-:Y:S05]  /*6780*/  BSYNC.RECONVERGENT B6 ;  /* 0x0000000000067941 */ /* 0x000fea0003800200 */
.L_x_105:
[----:B------:R-:W-:Y:S01]  /*6790*/  ISETP.NE.U32.AND P4, PT, R92, RZ, PT ;  /* 0x000000ff5c00720c */ /* 0x000fe20003f85070 */
[----:B------:R-:W-:Y:S01]  /*67a0*/  UISETP.NE.AND UP2, UPT, UR53, URZ, UPT ;  /* 0x000000ff3500728c */ /* 0x000fe2000bf45270 */
[----:B------:R-:W-:Y:S01]  /*67b0*/  ISETP.NE.U32.AND P2, PT, RZ, UR36, PT ;  /* 0x00000024ff007c0c */ /* 0x000fe2000bf45070 */
[----:B------:R-:W-:Y:S01]  /*67c0*/  UISETP.NE.U32.AND UP1, UPT, UR38, URZ, UPT ;  /* 0x000000ff2600728c */ /* 0x000fe2000bf25070 */
[----:B------:R-:W-:Y:S01]  /*67d0*/  ISETP.NE.AND.EX P4, PT, R93, RZ, PT, P4 ;  /* 0x000000ff5d00720c */ /* 0x000fe20003f85340 */
[----:B------:R-:W-:Y:S01]  /*67e0*/  UPLOP3.LUT UP0, UPT, UPT, UPT, UPT, 0x40, 0x4 ;  /* 0x000000000004789c */ /* 0x000fe20003f0e870 */
[----:B------:R-:W-:Y:S01]  /*67f0*/  ISETP.NE.AND.EX P2, PT, RZ, UR37, PT, P2 ;  /* 0x00000025ff007c0c */ /* 0x000fe2000bf45320 */
[----:B------:R-:W-:Y:S01]  /*6800*/  UISETP.NE.AND.EX UP1, UPT, UR39, URZ, UPT, UP1 ;  /* 0x000000ff2700728c */ /* 0x000fe2000bf25310 */
[----:B------:R-:W-:Y:S04]  /*6810*/  PLOP3.LUT P1, PT, PT, PT, UP2, 0x80, 0x8 ;  /* 0x000000000008781c */ /* 0x000fe80003f2f028 */
[----:B------:R-:W-:Y:S06]  /*6820*/  @UP2 UPLOP3.LUT UP0, UPT, UPT, UPT, UP1, 0x80, 0x8 ;  /* 0x000000000008289c */ /* 0x000fec0003f0f010 */
[----:B------:R-:W-:Y:S01]  /*6830*/  PLOP3.LUT P0, PT, PT, PT, UP0, 0x80, 0x8 ;  /* 0x000000000008781c */ /* 0x000fe20003f0f008 */
[----:B------:R-:W-:Y:S01]  /*6840*/  @!UPT UIADD3 URZ, UPT, UPT, URZ, URZ, URZ ;  /* 0x000000fffffff290 */ /* 0x000fe2000fffe0ff */
[----:B------:R-:W-:Y:S11]  /*6850*/  BRA.U !UP1, `(.L_x_107) ;  /* 0x0000000109387547 */ /* 0x000ff6000b800000 */
[----:B------:R-:W-:Y:S01]  /*6860*/  UISETP.NE.U32.AND UP0, UPT, UR36, URZ, UPT ;  /* 0x000000ff2400728c */ /* 0x000fe2000bf05070 */
[----:B------:R-:W-:Y:S02]  /*6870*/  HFMA2 R0, -RZ, RZ, 0, 5.9604644775390625e-08 ;  /* 0x00000001ff007431 */ /* 0x000fe400000001ff */
[----:B------:R-:W-:Y:S01]  /*6880*/  IMAD.MOV.U32 R102, RZ, RZ, 0x1 ;  /* 0x00000001ff667424 */ /* 0x000fe200078e00ff */
[----:B------:R-:W-:Y:S06]  /*6890*/  UISETP.NE.AND.EX UP0, UPT, UR37, URZ, UPT, UP0 ;  /* 0x000000ff2500728c */ /* 0x000fec000bf05300 */
        /* <DEDUP_REMOVED lines=9> */
[----:B-12---:R-:W-:Y:S02]  /*6930*/  @!P3 IMAD.U32 R49, RZ, RZ, UR4 ;  /* 0x00000004ff31be24 */ /* 0x006fe4000f8e00ff */
.L_x_107:
[----:B------:R-:W-:Y:S05]  /*6940*/  @!P4 BRA `(.L_x_108) ;  /* 0x000000000020c947 */ /* 0x000fea0003800000 */
[----:B------:R-:W-:Y:S04]  /*6950*/  ISETP.NE.U32.AND P3, PT, R82, RZ, PT ;  /* 0x000000ff5200720c */ /* 0x000fe80003f65070 */
[----:B------:R-:W-:Y:S11]  /*6960*/  ISETP.NE.AND.EX P3, PT, R83, RZ, PT, P3 ;  /* 0x000000ff5300720c */ /* 0x000ff60003f65330 */
[----:B------:R-:W-:Y:S02]  /*6970*/  @!UPT UIADD3 URZ, UPT, UPT, URZ, URZ, URZ ;  /* 0x000000fffffff290 */ /* 0x000fe4000fffe0ff */
[----:B------:R-:W1:Y:S01]  /*6980*/  @P3 LDC.64 R2, c[0x0][0x8a8] ;  /* 0x00022a00ff023b82 */ /* 0x000e620000000a00 */
[----:B------:R-:W-:Y:S04]  /*6990*/  @P3 IMAD R0, R92, UR56, RZ ;  /* 0x000000385c003c24 */ /* 0x000fe8000f8e02ff */
[----:B-1----:R-:W-:Y:S05]  /*69a0*/  @P3 IMAD.WIDE R2, R0, 0x4, R2 ;  /* 0x0000000400023825 */ /* 0x002fea00078e0202 */
[----:B-----5:R1:W5:Y:S02]  /*69b0*/  @P3 LDG.E R47, desc[UR48][R2.64] ;  /* 0x00000030022f3981 */ /* 0x020364000c1e1900 */
[----:B-1----:R-:W2:Y:S02]  /*69c0*/  @!P3 LDC R47, c[0x0][0x8a0] ;  /* 0x00022800ff2fbb82 */ /* 0x002ea40000000800 */
.L_x_108:
[----:B-----5:R-:W-:Y:S01]  /*69d0*/  FSETP.NEU.AND P4, PT, R49, RZ, PT ;  /* 0x000000ff3100720b */ /* 0x020fe20003f8d000 */
[----:B------:R-:W-:Y:S01]  /*69e0*/  IMAD.SHL.U32 R119, R17, 0x40, RZ ;  /* 0x0000004011777824 */ /* 0x000fe200078e00ff */
[----:B------:R-:W-:Y:S01]  /*69f0*/  SEL R5, RZ, 0xffffffff, P2 ;  /* 0xffffffffff057807 */ /* 0x000fe20001000000 */
[----:B------:R-:W-:Y:S01]  /*6a00*/  BSSY B1, `(.L_x_109) ;  /* 0x0000047000017945 */ /* 0x000fe20003800000 */
[----:B------:R-:W-:Y:S01]  /*6a10*/  LOP3.LUT P3, RZ, R102, 0xff, RZ, 0xc0, !PT ;  /* 0x000000ff66ff7812 */ /* 0x000fe2000786c0ff */
[----:B------:R-:W-:Y:S01]  /*6a20*/  IMAD.HI.U32 R117, R119, R99, RZ ;  /* 0x0000006377757227 */ /* 0x000fe200078e00ff */
[----:B------:R-:W-:Y:S02]  /*6a30*/  @P1 SEL R0, RZ, 0xffffffff, P4 ;  /* 0xffffffffff001807 */ /* 0x000fe40002000000 */
[----:B------:R-:W-:Y:S01]  /*6a40*/  LEA R120, R45, UR51, 0x3 ;  /* 0x000000332d787c11 */ /* 0x000fe2000f8e18ff */
[----:B------:R-:W-:Y:S01]  /*6a50*/  IMAD.MOV.U32 R121, RZ, RZ, 0x1 ;  /* 0x00000001ff797424 */ /* 0x000fe200078e00ff */
[----:B------:R-:W-:Y:S01]  /*6a60*/  @P0 SEL R0, R5, R0, !P3 ;  /* 0x0000000005000207 */ /* 0x000fe20005800000 */
[----:B------:R-:W-:Y:S01]  /*6a70*/  IMAD.IADD R48, R46, 0x1, R16 ;  /* 0x000000012e307824 */ /* 0x000fe200078e0210 */
[----:B------:R-:W-:Y:S02]  /*6a80*/  ISETP.NE.AND P2, PT, R98, 0x1, PT ;  /* 0x000000016200780c */ /* 0x000fe40003f45270 */
[----:B------:R-:W-:Y:S02]  /*6a90*/  CS2R R90, SRZ ;  /* 0x00000000005a7805 */ /* 0x000fe4000001ff00 */
[----:B------:R-:W-:Y:S02]  /*6aa0*/  @P1 LOP3.LUT R0, R0, 0x1, RZ, 0xc0, !PT ;  /* 0x0000000100001812 */ /* 0x000fe400078ec0ff */
[----:B------:R-:W-:Y:S02]  /*6ab0*/  CS2R R88, SRZ ;  /* 0x0000000000587805 */ /* 0x000fe4000001ff00 */
[----:B------:R-:W-:Y:S02]  /*6ac0*/  SHF.R.U32.HI R117, RZ, R96, R117 ;  /* 0x00000060ff757219 */ /* 0x000fe40000011675 */
[----:B------:R-:W-:Y:S02]  /*6ad0*/  CS2R R86, SRZ ;  /* 0x0000000000567805 */ /* 0x000fe4000001ff00 */
[----:B------:R-:W-:Y:S02]  /*6ae0*/  ISETP.NE.U32.OR P6, PT, R0, 0x1, !P1 ;  /* 0x000000010000780c */ /* 0x000fe40004fc5470 */
[----:B------:R-:W-:Y:S02]  /*6af0*/  CS2R R84, SRZ ;  /* 0x0000000000547805 */ /* 0x000fe4000001ff00 */
[----:B------:R-:W-:Y:S02]  /*6b00*/  LEA R0, R107, UR51, 0x3 ;  /* 0x000000336b007c11 */ /* 0x000fe4000f8e18ff */
[----:B------:R-:W-:Y:S02]  /*6b10*/  SEL R117, R119, R117, !P2 ;  /* 0x0000007577757207 */ /* 0x000fe40005000000 */
[----:B------:R-:W-:Y:S02]  /*6b20*/  PLOP3.LUT P2, PT, PT, PT, UP1, 0x80, 0x8 ;  /* 0x000000000008781c */ /* 0x000fe40003f4f018 */
[----:B------:R-:W-:Y:S01]  /*6b30*/  SEL R4, RZ, 0xffffffff, P4 ;  /* 0xffffffffff047807 */ /* 0x000fe20002000000 */
[----:B------:R-:W-:Y:S01]  /*6b40*/  IMAD.HI.U32 R118, R117, UR46, RZ ;  /* 0x0000002e75767c27 */ /* 0x000fe2000f8e00ff */
[----:B------:R-:W-:Y:S02]  /*6b50*/  ISETP.NE.AND P4, PT, R97, 0x1, PT ;  /* 0x000000016100780c */ /* 0x000fe40003f85270 */
[----:B------:R-:W-:Y:S01]  /*6b60*/  P2R R2, PR, RZ, 0x40 ;  /* 0x00000040ff027803 */ /* 0x000fe20000000000 */
[----:B------:R-:W-:Y:S01]  /*6b70*/  IMAD.MOV R6, RZ, RZ, -R117 ;  /* 0x000000ffff067224 */ /* 0x000fe200078e0a75 */
[----:B------:R-:W-:Y:S02]  /*6b80*/  @P6 SHF.L.U32 R3, R106, 0x1f, RZ ;  /* 0x0000001f6a036819 */ /* 0x000fe400000006ff */
[----:B------:R-:W-:Y:S01]  /*6b90*/  SHF.R.U32.HI R118, RZ, UR47, R118 ;  /* 0x0000002fff767c19 */ /* 0x000fe20008011676 */
[----:B------:R-:W-:Y:S01]  /*6ba0*/  IMAD R119, R98, R6, R119 ;  /* 0x0000000662777224 */ /* 0x000fe200078e0277 */
[----:B------:R1:W3:Y:S01]  /*6bb0*/  @P6 SYNCS.PHASECHK.TRANS64.TRYWAIT P1, [R0+URZ+0x220], R3 ;  /* 0x00022003000065a7 */ /* 0x0002e200080211ff */
[----:B------:R-:W-:Y:S02]  /*6bc0*/  @P2 SEL R4, R5, R4, !P3 ;  /* 0x0000000405042207 */ /* 0x000fe40005800000 */
[----:B------:R-:W-:Y:S02]  /*6bd0*/  SEL R118, R117, R118, !P4 ;  /* 0x0000007675767207 */ /* 0x000fe40006000000 */
[----:B------:R-:W-:Y:S03]  /*6be0*/  LOP3.LUT R4, R4, 0x1, RZ, 0xc0, !PT ;  /* 0x0000000104047812 */ /* 0x000fe600078ec0ff */
[----:B------:R-:W-:Y:S01]  /*6bf0*/  IMAD.MOV R5, RZ, RZ, -R118 ;  /* 0x000000ffff057224 */ /* 0x000fe200078e0a76 */
[----:B------:R-:W-:Y:S03]  /*6c00*/  ISETP.NE.U32.AND P5, PT, R4, 0x1, PT ;  /* 0x000000010400780c */ /* 0x000fe60003fa5070 */
[----:B------:R-:W-:Y:S01]  /*6c10*/  IMAD R117, R97, R5, R117 ;  /* 0x0000000561757224 */ /* 0x000fe200078e0275 */
[----:B------:R-:W-:Y:S02]  /*6c20*/  P2R R122, PR, RZ, 0x20 ;  /* 0x00000020ff7a7803 */ /* 0x000fe40000000000 */
[----:B-1----:R-:W-:Y:S04]  /*6c30*/  SHF.L.U32 R3, R109, 0x1f, RZ ;  /* 0x0000001f6d037819 */ /* 0x002fe800000006ff */
[----:B------:R1:W4:Y:S01]  /*6c40*/  SYNCS.PHASECHK.TRANS64.TRYWAIT P0, [R120+URZ+0x260], R3 ;  /* 0x00026003780075a7 */ /* 0x00032200080011ff */
[----:B---3--:R-:W-:Y:S01]  /*6c50*/  @P6 SEL R121, RZ, 0x1, !P1 ;  /* 0x00000001ff796807 */ /* 0x008fe20004800000 */
[----:B-1----:R-:W-:Y:S06]  /*6c60*/  @!P6 BRA `(.L_x_110) ;  /* 0x000000000080e947 */ /* 0x002fec0003800000 */
[----:B------:R-:W-:Y:S01]  /*6c70*/  @P5 IMAD R7, R107, 0x1000, R110 ;  /* 0x000010006b075824 */ /* 0x000fe200078e026e */
[----:B------:R-:W1:Y:S01]  /*6c80*/  S2R R4, SR_CgaCtaId ;  /* 0x0000000000047919 */ /* 0x000e620000008800 */
[----:B------:R-:W-:Y:S01]  /*6c90*/  ISETP.NE.AND P1, PT, R121, RZ, PT ;  /* 0x000000ff7900720c */ /* 0x000fe20003f25270 */
[----:B------:R-:W-:Y:S01]  /*6ca0*/  BSSY B0, `(.L_x_111) ;  /* 0x000000b000007945 */ /* 0x000fe20003800000 */
[----:B------:R-:W-:Y:S01]  /*6cb0*/  @P5 VIADD R6, R7, UR51 ;  /* 0x0000003307065c36 */ /* 0x000fe20008000000 */
[----:B------:R-:W-:Y:S02]  /*6cc0*/  CS2R R86, SRZ ;  /* 0x0000000000567805 */ /* 0x000fe4000001ff00 */
[----:B------:R-:W-:Y:S02]  /*6cd0*/  CS2R R84, SRZ ;  /* 0x0000000000547805 */ /* 0x000fe4000001ff00 */
[----:B------:R-:W-:Y:S01]  /*6ce0*/  CS2R R90, SRZ ;  /* 0x00000000005a7805 */ /* 0x000fe2000001ff00 */
[----:B------:R-:W-:Y:S01]  /*6cf0*/  @P5 IMAD R6, R111, -0x10, R6 ;  /* 0xfffffff06f065824 */ /* 0x000fe200078e0206 */
[----:B------:R-:W-:Y:S04]  /*6d00*/  CS2R R88, SRZ ;  /* 0x0000000000587805 */ /* 0x000fe8000001ff00 */
[----:B------:R-:W-:Y:S05]  /*6d10*/  @P1 BRA `(.L_x_112) ;  /* 0x00000000000c1947 */ /* 0x000fea0003800000 */
[----:B------:R-:W-:Y:S04]  /*6d20*/  SHF.L.U32 R5, R106, 0x1f, RZ ;  /* 0x0000001f6a057819 */ /* 0x000fe800000006ff */
[----:B------:R-:W3:Y:S02]  /*6d30*/  SYNCS.PHASECHK.TRANS64.TRYWAIT P1, [R0+URZ+0x220], R5 ;  /* 0x00022005000075a7 */ /* 0x000ee400080211ff */
[----:B---3--:R-:W-:Y:S05]  /*6d40*/  @!P1 BRA `(.L_x_113) ;  /* 0x0000002c00689947 */ /* 0x008fea0003800000 */
.L_x_112:
[----:B------:R-:W-:Y:S05]  /*6d50*/  BSYNC B0 ;  /* 0x0000000000007941 */ /* 0x000fea0003800000 */
.L_x_111:
[----:B------:R-:W-:Y:S01]  /*6d60*/  ISETP.NE.AND P1, PT, R122, RZ, PT ;  /* 0x000000ff7a00720c */ /* 0x000fe20003f25270 */
[----:B---3--:R-:W-:Y:S02]  /*6d70*/  VIADD R0, R0, 0x230 ;  /* 0x0000023000007836 */ /* 0x008fe40000000000 */
[----:B------:R-:W-:Y:S03]  /*6d80*/  VIADD R107, R107, 0x1 ;  /* 0x000000016b6b7836 */ /* 0x000fe60000000000 */
[----:B-1----:R-:W-:Y:S07]  /*6d90*/  PRMT R0, R4, 0x654, R0 ;  /* 0x0000065404007816 */ /* 0x002fee0000000000 */
[----:B------:R1:W3:Y:S04]  /*6da0*/  @P1 LDS.128 R84, [R7+UR51+0x400] ;  /* 0x0004003307541984 */ /* 0x0002e80008000c00 */
[----:B------:R1:W1:Y:S01]  /*6db0*/  @P1 LDS.128 R88, [R6+0x410] ;  /* 0x0004100006581984 */ /* 0x0002620000000c00 */
[C---:B------:R-:W-:Y:S01]  /*6dc0*/  ISETP.NE.AND P1, PT, R107.reuse, 0x2, PT ;  /* 0x000000026b00780c */ /* 0x040fe20003f25270 */
[----:B------:R-:W-:Y:S01]  /*6dd0*/  @!PT LDS RZ, [RZ] ;  /* 0x00000000fffff984 */ /* 0x000fe20000000800 */
[----:B------:R-:W-:Y:S01]  /*6de0*/  @!PT LDS RZ, [RZ] ;  /* 0x00000000fffff984 */ /* 0x000fe20000000800 */
[----:B------:R-:W-:Y:S01]  /*6df0*/  @!PT LDS RZ, [RZ] ;  /* 0x00000000fffff984 */ /* 0x000fe20000000800 */
[----:B------:R-:W-:Y:S01]  /*6e00*/  @!PT LDS RZ, [RZ] ;  /* 0x00000000fffff984 */ /* 0x000fe20000000800 */
[----:B------:R5:W-:Y:S06]  /*6e10*/  MEMBAR.ALL.CTA ;  /* 0x0000000000007992 */ /* 0x000bec0000008000 */
[----:B-----5:R-:W5:Y:S01]  /*6e20*/  FENCE.VIEW.ASYNC.S ;  /* 0x00000000000073c6 */ /* 0x020f620000000000 */
[----:B------:R-:W-:Y:S01]  /*6e30*/  SEL R107, R107, RZ, P1 ;  /* 0x000000ff6b6b7207 */ /* 0x000fe20000800000 */
[----:B-----5:R5:W-:Y:S02]  /*6e40*/  SYNCS.ARRIVE.TRANS64.RED.A1T0 RZ, [R0+URZ], RZ ;  /* 0x000000ff00ff79a7 */ /* 0x020be400081004ff */
[----:B-----5:R-:W-:Y:S04]  /*6e50*/  SEL R0, RZ, 0x1, P1 ;  /* 0x00000001ff007807 */ /* 0x020fe80000800000 */
[----:B---3--:R-:W-:Y:S02]  /*6e60*/  LOP3.LUT R106, R106, R0, RZ, 0x3c, !PT ;  /* 0x000000006a6a7212 */ /* 0x008fe400078e3cff */
.L_x_110:
[----:B------:R-:W-:Y:S05]  /*6e70*/  BSYNC B1 ;  /* 0x0000000000017941 */ /* 0x000fea0003800000 */
.L_x_109:
[----:B------:R-:W-:Y:S04]  /*6e80*/  SHF.R.U32.HI R0, RZ, 0x15, R48 ;  /* 0x00000015ff007819 */ /* 0x000fe80000011630 */
[----:B------:R-:W-:Y:S01]  /*6e90*/  LOP3.LUT P1, RZ, R0, 0x3, R113, 0x48, !PT ;  /* 0x0000000300ff7812 */ /* 0x000fe20007824871 */
[----:B------:R-:W-:Y:S01]  /*6ea0*/  @!UPT UIADD3 URZ, UPT, UPT, URZ, URZ, URZ ;  /* 0x000000fffffff290 */ /* 0x000fe2000fffe0ff */
[----:B----4-:R-:W-:Y:S11]  /*6eb0*/  @P0 BRA `(.L_x_114) ;  /* 0x0000000000080947 */ /* 0x010ff60003800000 */
[----:B------:R-:W3:Y:S02]  /*6ec0*/  SYNCS.PHASECHK.TRANS64.TRYWAIT P0, [R120+URZ+0x260], R3 ;  /* 0x00026003780075a7 */ /* 0x000ee400080011ff */
[----:B---3--:R-:W-:Y:S05]  /*6ed0*/  @!P0 BRA `(.L_x_115) ;  /* 0x0000002c00188947 */ /* 0x008fea0003800000 */
.L_x_114:
[----:B------:R-:W-:Y:S04]  /*6ee0*/  BSSY.RECONVERGENT B6, `(.L_x_116) ;  /* 0x0000012000067945 */ /* 0x000fe80003800200 */
[----:B------:R-:W-:Y:S05]  /*6ef0*/  @!P1 BRA `(.L_x_117) ;  /* 0x0000000000409947 */ /* 0x000fea0003800000 */
[----:B------:R-:W4:Y:S01]  /*6f00*/  LDCU.64 UR8, c[0x4][0x70] ;  /* 0x01000e00ff0877ac */ /* 0x000f220008000a00 */
[----:B------:R-:W-:Y:S01]  /*6f10*/  MOV R15, 0x0 ;  /* 0x00000000000f7802 */ /* 0x000fe20000000f00 */
[----:B------:R-:W-:Y:S02]  /*6f20*/  HFMA2 R12, -RZ, RZ, 0, 5.9604644775390625e-08 ;  /* 0x00000001ff0c7431 */ /* 0x000fe400000001ff */
[----:B------:R-:W-:Y:S02]  /*6f30*/  IMAD.MOV.U32 R8, RZ, RZ, 0x192 ;  /* 0x00000192ff087424 */ /* 0x000fe400078e00ff */
[----:B------:R-:W-:Y:S01]  /*6f40*/  IMAD.MOV.U32 R13, RZ, RZ, RZ ;  /* 0x000000ffff0d7224 */ /* 0x000fe200078e00ff */
[----:B------:R-:W1:Y:S01]  /*6f50*/  LDCU.64 UR6, c[0x4][0x78] ;  /* 0x01000f00ff0677ac */ /* 0x000e620008000a00 */
[----:B------:R-:W2:Y:S01]  /*6f60*/  LDC.64 R14, c[0x4][R15] ;  /* 0x010000000f0e7b82 */ /* 0x000ea20000000a00 */
[----:B------:R-:W5:Y:S01]  /*6f70*/  LDCU.64 UR4, c[0x4][0x10] ;  /* 0x01000200ff0477ac */ /* 0x000f620008000a00 */
[----:B----4-:R-:W-:Y:S01]  /*6f80*/  MOV R5, UR9 ;  /* 0x0000000900057c02 */ /* 0x010fe20008000f00 */
[----:B------:R-:W-:Y:S01]  /*6f90*/  IMAD.U32 R4, RZ, RZ, UR8 ;  /* 0x00000008ff047e24 */ /* 0x000fe2000f8e00ff */
[----:B-1----:R-:W-:Y:S01]  /*6fa0*/  MOV R7, UR7 ;  /* 0x0000000700077c02 */ /* 0x002fe20008000f00 */
[----:B------:R-:W-:Y:S01]  /*6fb0*/  IMAD.U32 R6, RZ, RZ, UR6 ;  /* 0x00000006ff067e24 */ /* 0x000fe2000f8e00ff */
[----:B-----5:R-:W-:Y:S01]  /*6fc0*/  MOV R11, UR5 ;  /* 0x00000005000b7c02 */ /* 0x020fe20008000f00 */
[----:B------:R-:W-:Y:S02]  /*6fd0*/  IMAD.U32 R10, RZ, RZ, UR4 ;  /* 0x00000004ff0a7e24 */ /* 0x000fe4000f8e00ff */
[----:B------:R-:W-:Y:S07]  /*6fe0*/  LEPC R20, `(.L_x_117) ;  /* 0x000000001014794e */ /* 0x000fee0000000000 */
[----:B--23--:R-:W-:Y:S05]  /*6ff0*/  CALL.ABS.NOINC R14 ;  /* 0x000000000e007343 */ /* 0x00cfea0003c00000 */
.L_x_117:
[----:B------:R-:W-:Y:S05]  /*7000*/  BSYNC.RECONVERGENT B6 ;  /* 0x0000000000067941 */ /* 0x000fea0003800200 */
.L_x_116:
[-C--:B------:R-:W-:Y:S01]  /*7010*/  F2FP.F16.E4M3.UNPACK_B R0, R84.reuse ;  /* 0x00000054ff00723e */ /* 0x080fe200020006ff */
[----:B------:R-:W-:Y:S05]  /*7020*/  WARPSYNC.ALL ;  /* 0x0000000000007948 */ /* 0x000fea0003800000 */
[----:B------:R-:W-:Y:S01]  /*7030*/  R2UR UR4, R48 ;  /* 0x00000000300472ca */ /* 0x000fe200000e0000 */
[--C-:B------:R-:W-:Y:S01]  /*7040*/  HADD2.F32 R50, -RZ, R0.reuse.H0_H0 ;  /* 0x20000000ff327230 */ /* 0x100fe20000004100 */
[----:B------:R-:W-:Y:S01]  /*7050*/  ISETP.NE.AND P6, PT, R2, RZ, PT ;  /* 0x000000ff0200720c */ /* 0x000fe20003fc5270 */
[----:B------:R-:W-:Y:S01]  /*7060*/  HADD2.F32 R51, -RZ, R0.H1_H1 ;  /* 0x30000000ff337230 */ /* 0x000fe20000004100 */
[-C--:B------:R-:W-:Y:S01]  /*7070*/  F2FP.F16.E4M3.UNPACK_B R0, R85.reuse.H1 ;  /* 0x00000055ff00723e */ /* 0x080fe200030006ff */
[----:B------:R-:W-:Y:S01]  /*7080*/  BSSY.RECONVERGENT B0, `(.L_x_118) ;  /* 0x000009b000007945 */ /* 0x000fe20003800200 */
[----:B------:R-:W-:Y:S02]  /*7090*/  F2FP.F16.E4M3.UNPACK_B R2, R85 ;  /* 0x00000055ff02723e */ /* 0x000fe400020006ff */
[----:B---3--:R-:W-:Y:S01]  /*70a0*/  F2FP.F16.E4M3.UNPACK_B R3, R84.H1 ;  /* 0x00000054ff03723e */ /* 0x008fe200030006ff */
[--C-:B------:R-:W-:Y:S01]  /*70b0*/  HADD2.F32 R56, -RZ, R0.reuse.H0_H0 ;  /* 0x20000000ff387230 */ /* 0x100fe20000004100 */
[----:B------:R-:W-:Y:S01]  /*70c0*/  ISETP.NE.AND P0, PT, R112, RZ, PT ;  /* 0x000000ff7000720c */ /* 0x000fe20003f05270 */
[----:B------:R-:W-:Y:S01]  /*70d0*/  HADD2.F32 R57, -RZ, R0.H1_H1 ;  /* 0x30000000ff397230 */ /* 0x000fe20000004100 */
[----:B------:R-:W-:Y:S01]  /*70e0*/  F2FP.F16.E4M3.UNPACK_B R0, R86 ;  /* 0x00000056ff00723e */ /* 0x000fe200020006ff */
[----:B-1----:R-:W-:Y:S01]  /*70f0*/  LDTM.16dp32bit_t0_t15.x32 R4, tmem[UR4] ;  /* 0x00000004000479ee */ /* 0x002fe20008a80000 */
[----:B------:R-:W2:Y:S01]  /*7100*/  LDTM.16dp32bit_t16_t31.x32 R4, tmem[UR4+0x20] ;  /* 0x00002004000479ee */ /* 0x000ea20008aa0000 */
[--C-:B------:R-:W-:Y:S02]  /*7110*/  HADD2.F32 R54, -RZ, R2.reuse.H0_H0 ;  /* 0x20000002ff367230 */ /* 0x100fe40000004100 */
[----:B------:R-:W-:Y:S01]  /*7120*/  HADD2.F32 R55, -RZ, R2.H1_H1 ;  /* 0x30000002ff377230 */ /* 0x000fe20000004100 */
[-C--:B------:R-:W-:Y:S01]  /*7130*/  F2FP.F16.E4M3.UNPACK_B R2, R87.reuse ;  /* 0x00000057ff02723e */ /* 0x080fe200020006ff */
[--C-:B------:R-:W-:Y:S02]  /*7140*/  HADD2.F32 R58, -RZ, R0.reuse.H0_H0 ;  /* 0x20000000ff3a7230 */ /* 0x100fe40000004100 */
[----:B------:R-:W-:Y:S01]  /*7150*/  HADD2.F32 R59, -RZ, R0.H1_H1 ;  /* 0x30000000ff3b7230 */ /* 0x000fe20000004100 */
[----:B------:R-:W-:Y:S01]  /*7160*/  F2FP.F16.E4M3.UNPACK_B R0, R87.H1 ;  /* 0x00000057ff00723e */ /* 0x000fe200030006ff */
[--C-:B------:R-:W-:Y:S02]  /*7170*/  HADD2.F32 R62, -RZ, R2.reuse.H0_H0 ;  /* 0x20000002ff3e7230 */ /* 0x100fe40000004100 */
[----:B------:R-:W-:Y:S01]  /*7180*/  HADD2.F32 R63, -RZ, R2.H1_H1 ;  /* 0x30000002ff3f7230 */ /* 0x000fe20000004100 */
[----:B------:R-:W-:Y:S01]  /*7190*/  F2FP.F16.E4M3.UNPACK_B R2, R88 ;  /* 0x00000058ff02723e */ /* 0x000fe200020006ff */
[--C-:B------:R-:W-:Y:S02]  /*71a0*/  HADD2.F32 R64, -RZ, R0.reuse.H0_H0 ;  /* 0x20000000ff407230 */ /* 0x100fe40000004100 */
[----:B------:R-:W-:Y:S01]  /*71b0*/  HADD2.F32 R65, -RZ, R0.H1_H1 ;  /* 0x30000000ff417230 */ /* 0x000fe20000004100 */
[----:B------:R-:W-:Y:S01]  /*71c0*/  F2FP.F16.E4M3.UNPACK_B R0, R89 ;  /* 0x00000059ff00723e */ /* 0x000fe200020006ff */
[--C-:B------:R-:W-:Y:S02]  /*71d0*/  HADD2.F32 R52, -RZ, R3.reuse.H0_H0 ;  /* 0x20000003ff347230 */ /* 0x100fe40000004100 */
[----:B------:R-:W-:Y:S01]  /*71e0*/  HADD2.F32 R53, -RZ, R3.H1_H1 ;  /* 0x30000003ff357230 */ /* 0x000fe20000004100 */
[----:B------:R-:W-:Y:S01]  /*71f0*/  F2FP.F16.E4M3.UNPACK_B R3, R86.H1 ;  /* 0x00000056ff03723e */ /* 0x000fe200030006ff */
[--C-:B------:R-:W-:Y:S02]  /*7200*/  HADD2.F32 R70, -RZ, R0.reuse.H0_H0 ;  /* 0x20000000ff467230 */ /* 0x100fe40000004100 */
[----:B------:R-:W-:Y:S01]  /*7210*/  HADD2.F32 R71, -RZ, R0.H1_H1 ;  /* 0x30000000ff477230 */ /* 0x000fe20000004100 */
[----:B------:R-:W-:Y:S01]  /*7220*/  F2FP.F16.E4M3.UNPACK_B R0, R90 ;  /* 0x0000005aff00723e */ /* 0x000fe200020006ff */
[--C-:B------:R-:W-:Y:S02]  /*7230*/  HADD2.F32 R66, -RZ, R2.reuse.H0_H0 ;  /* 0x20000002ff427230 */ /* 0x100fe40000004100 */
[C---:B--2---:R-:W-:Y:S01]  /*7240*/  FMUL R7, R47.reuse, R7 ;  /* 0x000000072f077220 */ /* 0x044fe20000400000 */
[----:B------:R-:W-:Y:S01]  /*7250*/  HADD2.F32 R67, -RZ, R2.H1_H1 ;  /* 0x30000002ff437230 */ /* 0x000fe20000004100 */
[----:B------:R-:W-:Y:S01]  /*7260*/  F2FP.F16.E4M3.UNPACK_B R2, R89.H1 ;  /* 0x00000059ff02723e */ /* 0x000fe200030006ff */
[--C-:B------:R-:W-:Y:S02]  /*7270*/  HADD2.F32 R60, -RZ, R3.reuse.H0_H0 ;  /* 0x20000003ff3c7230 */ /* 0x100fe40000004100 */
[C---:B------:R-:W-:Y:S01]  /*7280*/  FMUL R11, R47.reuse, R11 ;  /* 0x0000000b2f0b7220 */ /* 0x040fe20000400000 */
        /* <DEDUP_REMOVED lines=9> */
[----:B------:R-:W-:Y:S01]  /*7320*/  F2FP.F16.E4M3.UNPACK_B R2, R91 ;  /* 0x0000005bff02723e */ /* 0x000fe200020006ff */
[--C-:B------:R-:W-:Y:S02]  /*7330*/  HADD2.F32 R68, -RZ, R3.reuse.H0_H0 ;  /* 0x20000003ff447230 */ /* 0x100fe40000004100 */
[C---:B------:R-:W-:Y:S01]  /*7340*/  FMUL R23, R47.reuse, R23 ;  /* 0x000000172f177220 */ /* 0x040fe20000400000 */
[----:B------:R-:W-:Y:S01]  /*7350*/  HADD2.F32 R69, -RZ, R3.H1_H1 ;  /* 0x30000003ff457230 */ /* 0x000fe20000004100 */
[----:B------:R-:W-:Y:S01]  /*7360*/  F2FP.F16.E4M3.UNPACK_B R3, R90.H1 ;  /* 0x0000005aff03723e */ /* 0x000fe200030006ff */
[--C-:B------:R-:W-:Y:S02]  /*7370*/  HADD2.F32 R80, -RZ, R0.reuse.H0_H0 ;  /* 0x20000000ff507230 */ /* 0x100fe40000004100 */
[C---:B------:R-:W-:Y:S01]  /*7380*/  FMUL R27, R47.reuse, R27 ;  /* 0x0000001b2f1b7220 */ /* 0x040fe20000400000 */
[----:B------:R-:W-:Y:S02]  /*7390*/  HADD2.F32 R81, -RZ, R0.H1_H1 ;  /* 0x30000000ff517230 */ /* 0x000fe40000004100 */
[C---:B------:R-:W-:Y:S01]  /*73a0*/  FMUL R0, R47.reuse, R4 ;  /* 0x000000042f007220 */ /* 0x040fe20000400000 */
[--C-:B------:R-:W-:Y:S02]  /*73b0*/  HADD2.F32 R78, -RZ, R2.reuse.H0_H0 ;  /* 0x20000002ff4e7230 */ /* 0x100fe40000004100 */
[----:B------:R-:W-:Y:S01]  /*73c0*/  FMUL R4, R47, R8 ;  /* 0x000000082f047220 */ /* 0x000fe20000400000 */
[----:B------:R-:W-:Y:S02]  /*73d0*/  HADD2.F32 R79, -RZ, R2.H1_H1 ;  /* 0x30000002ff4f7230 */ /* 0x000fe40000004100 */
[----:B------:R-:W-:Y:S01]  /*73e0*/  FFMA R0, R49, R50, R0 ;  /* 0x0000003231007223 */ /* 0x000fe20000000000 */
[--C-:B------:R-:W-:Y:S02]  /*73f0*/  HADD2.F32 R77, -RZ, R3.reuse.H1_H1 ;  /* 0x30000003ff4d7230 */ /* 0x100fe40000004100 */
[C---:B------:R-:W-:Y:S01]  /*7400*/  FMUL R2, R47.reuse, R5 ;  /* 0x000000052f027220 */ /* 0x040fe20000400000 */
[----:B------:R-:W-:Y:S02]  /*7410*/  HADD2.F32 R76, -RZ, R3.H0_H0 ;  /* 0x20000003ff4c7230 */ /* 0x000fe40000004100 */
[C---:B------:R-:W-:Y:S01]  /*7420*/  FMUL R3, R47.reuse, R6 ;  /* 0x000000062f037220 */ /* 0x040fe20000400000 */
[----:B------:R-:W-:Y:S01]  /*7430*/  FMUL R5, R47, R9 ;  /* 0x000000092f057220 */ /* 0x000fe20000400000 */
[----:B------:R-:W-:Y:S01]  /*7440*/  FFMA R2, R49, R51, R2 ;  /* 0x0000003331027223 */ /* 0x000fe20000000002 */
[----:B------:R-:W-:Y:S01]  /*7450*/  FMUL R8, R47, R12 ;  /* 0x0000000c2f087220 */ /* 0x000fe20000400000 */
[C---:B------:R-:W-:Y:S01]  /*7460*/  FFMA R3, R49.reuse, R52, R3 ;  /* 0x0000003431037223 */ /* 0x040fe20000000003 */
[C---:B------:R-:W-:Y:S01]  /*7470*/  FFMA R7, R49.reuse, R53, R7 ;  /* 0x0000003531077223 */ /* 0x040fe20000000007 */
[C---:B------:R-:W-:Y:S01]  /*7480*/  FFMA R4, R49.reuse, R54, R4 ;  /* 0x0000003631047223 */ /* 0x040fe20000000004 */
[----:B------:R-:W-:Y:S01]  /*7490*/  FFMA R5, R49, R55, R5 ;  /* 0x0000003731057223 */ /* 0x000fe20000000005 */
[C---:B------:R-:W-:Y:S01]  /*74a0*/  FMUL R9, R47.reuse, R13 ;  /* 0x0000000d2f097220 */ /* 0x040fe20000400000 */
[----:B------:R-:W-:Y:S01]  /*74b0*/  FMUL R12, R47, R16 ;  /* 0x000000102f0c7220 */ /* 0x000fe20000400000 */
[----:B------:R-:W-:Y:S01]  /*74c0*/  F2FP.SATFINITE.E4M3.F32.PACK_AB_MERGE_C R3, R7, R3, RZ ;  /* 0x000000030703723e */ /* 0x000fe200048070ff */
[C---:B------:R-:W-:Y:S01]  /*74d0*/  FMUL R13, R47.reuse, R17 ;  /* 0x000000112f0d7220 */ /* 0x040fe20000400000 */
[C---:B------:R-:W-:Y:S01]  /*74e0*/  FMUL R16, R47.reuse, R20 ;  /* 0x000000142f107220 */ /* 0x040fe20000400000 */
[C---:B------:R-:W-:Y:S01]  /*74f0*/  FMUL R17, R47.reuse, R21 ;  /* 0x000000152f117220 */ /* 0x040fe20000400000 */
[----:B------:R-:W-:Y:S01]  /*7500*/  F2FP.SATFINITE.E4M3.F32.PACK_AB_MERGE_C R52, R2, R0, R3 ;  /* 0x000000000234723e */ /* 0x000fe20004807003 */
[C---:B------:R-:W-:Y:S01]  /*7510*/  FMUL R20, R47.reuse, R24 ;  /* 0x000000182f147220 */ /* 0x040fe20000400000 */
[----:B------:R-:W-:Y:S01]  /*7520*/  SHF.L.U32 R0, R114, 0x4, RZ ;  /* 0x0000000472007819 */ /* 0x000fe200000006ff */
[C---:B------:R-:W-:Y:S01]  /*7530*/  FMUL R21, R47.reuse, R25 ;  /* 0x000000192f157220 */ /* 0x040fe20000400000 */
[C---:B------:R-:W-:Y:S01]  /*7540*/  FMUL R24, R47.reuse, R28 ;  /* 0x0000001c2f187220 */ /* 0x040fe20000400000 */
[C---:B------:R-:W-:Y:S01]  /*7550*/  FMUL R25, R47.reuse, R29 ;  /* 0x0000001d2f197220 */ /* 0x040fe20000400000 */
[C---:B------:R-:W-:Y:S01]  /*7560*/  FMUL R28, R47.reuse, R32 ;  /* 0x000000202f1c7220 */ /* 0x040fe20000400000 */
[----:B------:R-:W-:Y:S01]  /*7570*/  FMUL R29, R47, R33 ;  /* 0x000000212f1d7220 */ /* 0x000fe20000400000 */
[----:B------:R-:W-:Y:S01]  /*7580*/  LEA R2, R107, UR51, 0x3 ;  /* 0x000000336b027c11 */ /* 0x000fe2000f8e18ff */
[C---:B------:R-:W-:Y:S01]  /*7590*/  FMUL R6, R47.reuse, R10 ;  /* 0x0000000a2f067220 */ /* 0x040fe20000400000 */
[C---:B------:R-:W-:Y:S01]  /*75a0*/  FMUL R10, R47.reuse, R14 ;  /* 0x0000000e2f0a7220 */ /* 0x040fe20000400000 */
[----:B------:R-:W-:Y:S01]  /*75b0*/  @P6 SHF.L.U32 R3, R106, 0x1f, RZ ;  /* 0x0000001f6a036819 */ /* 0x000fe200000006ff */
[----:B------:R-:W-:Y:S01]  /*75c0*/  FMUL R14, R47, R18 ;  /* 0x000000122f0e7220 */ /* 0x000fe20000400000 */
[C---:B------:R-:W-:Y:S01]  /*75d0*/  FFMA R6, R49.reuse, R56, R6 ;  /* 0x0000003831067223 */ /* 0x040fe20000000006 */
[C---:B------:R-:W-:Y:S01]  /*75e0*/  FFMA R11, R49.reuse, R57, R11 ;  /* 0x00000039310b7223 */ /* 0x040fe2000000000b */
[C---:B------:R-:W-:Y:S01]  /*75f0*/  FFMA R8, R49.reuse, R58, R8 ;  /* 0x0000003a31087223 */ /* 0x040fe20000000008 */
[C---:B------:R-:W-:Y:S01]  /*7600*/  FFMA R9, R49.reuse, R59, R9 ;  /* 0x0000003b31097223 */ /* 0x040fe20000000009 */
[C---:B------:R-:W-:Y:S01]  /*7610*/  FFMA R10, R49.reuse, R60, R10 ;  /* 0x0000003c310a7223 */ /* 0x040fe2000000000a */
[----:B------:R-:W-:Y:S01]  /*7620*/  FFMA R15, R49, R61, R15 ;  /* 0x0000003d310f7223 */ /* 0x000fe2000000000f */
[----:B------:R-:W-:Y:S01]  /*7630*/  F2FP.SATFINITE.E4M3.F32.PACK_AB_MERGE_C R6, R11, R6, RZ ;  /* 0x000000060b06723e */ /* 0x000fe200048070ff */
[C---:B------:R-:W-:Y:S01]  /*7640*/  FFMA R12, R49.reuse, R62, R12 ;  /* 0x0000003e310c7223 */ /* 0x040fe2000000000c */
[C---:B------:R-:W-:Y:S01]  /*7650*/  FFMA R13, R49.reuse, R63, R13 ;  /* 0x0000003f310d7223 */ /* 0x040fe2000000000d */
[----:B------:R-:W-:Y:S01]  /*7660*/  FFMA R14, R49, R64, R14 ;  /* 0x00000040310e7223 */ /* 0x000fe2000000000e */
[----:B------:R-:W-:Y:S01]  /*7670*/  F2FP.SATFINITE.E4M3.F32.PACK_AB_MERGE_C R10, R15, R10, RZ ;  /* 0x0000000a0f0a723e */ /* 0x000fe200048070ff */
[----:B------:R-:W-:Y:S01]  /*7680*/  FMUL R18, R47, R22 ;  /* 0x000000162f127220 */ /* 0x000fe20000400000 */
[C---:B------:R-:W-:Y:S01]  /*7690*/  FFMA R19, R49.reuse, R65, R19 ;  /* 0x0000004131137223 */ /* 0x040fe20000000013 */
[C---:B------:R-:W-:Y:S01]  /*76a0*/  FFMA R16, R49.reuse, R66, R16 ;  /* 0x0000004231107223 */ /* 0x040fe20000000010 */
[C---:B------:R-:W-:Y:S01]  /*76b0*/  FFMA R17, R49.reuse, R67, R17 ;  /* 0x0000004331117223 */ /* 0x040fe20000000011 */
[----:B------:R-:W-:Y:S01]  /*76c0*/  FFMA R18, R49, R68, R18 ;  /* 0x0000004431127223 */ /* 0x000fe20000000012 */
[----:B------:R-:W-:Y:S01]  /*76d0*/  FMUL R22, R47, R26 ;  /* 0x0000001a2f167220 */ /* 0x000fe20000400000 */
[C---:B------:R-:W-:Y:S01]  /*76e0*/  FFMA R23, R49.reuse, R69, R23 ;  /* 0x0000004531177223 */ /* 0x040fe20000000017 */
[C---:B------:R-:W-:Y:S01]  /*76f0*/  FFMA R20, R49.reuse, R70, R20 ;  /* 0x0000004631147223 */ /* 0x040fe20000000014 */
[C---:B------:R-:W-:Y:S01]  /*7700*/  FFMA R21, R49.reuse, R71, R21 ;  /* 0x0000004731157223 */ /* 0x040fe20000000015 */
[----:B------:R-:W-:Y:S01]  /*7710*/  FFMA R22, R49, R72, R22 ;  /* 0x0000004831167223 */ /* 0x000fe20000000016 */
[----:B------:R-:W-:Y:S01]  /*7720*/  FMUL R26, R47, R30 ;  /* 0x0000001e2f1a7220 */ /* 0x000fe20000400000 */
[----:B------:R-:W-:Y:S01]  /*7730*/  FFMA R27, R49, R73, R27 ;  /* 0x00000049311b7223 */ /* 0x000fe2000000001b */
[----:B------:R-:W-:Y:S01]  /*7740*/  FMUL R31, R47, R31 ;  /* 0x0000001f2f1f7220 */ /* 0x000fe20000400000 */
[C---:B------:R-:W-:Y:S01]  /*7750*/  FFMA R24, R49.reuse, R74, R24 ;  /* 0x0000004a31187223 */ /* 0x040fe20000000018 */
[C---:B------:R-:W-:Y:S01]  /*7760*/  FFMA R25, R49.reuse, R75, R25 ;  /* 0x0000004b31197223 */ /* 0x040fe20000000019 */
[----:B------:R-:W-:Y:S01]  /*7770*/  FFMA R26, R49, R76, R26 ;  /* 0x0000004c311a7223 */ /* 0x000fe2000000001a */
[----:B------:R-:W-:Y:S01]  /*7780*/  FMUL R30, R47, R34 ;  /* 0x000000222f1e7220 */ /* 0x000fe20000400000 */
[----:B------:R-:W-:Y:S01]  /*7790*/  FFMA R31, R49, R77, R31 ;  /* 0x0000004d311f7223 */ /* 0x000fe2000000001f */
[----:B------:R-:W-:Y:S01]  /*77a0*/  FMUL R35, R47, R35 ;  /* 0x000000232f237220 */ /* 0x000fe20000400000 */
[----:B------:R-:W-:Y:S01]  /*77b0*/  F2FP.SATFINITE.E4M3.F32.PACK_AB_MERGE_C R14, R19, R14, RZ ;  /* 0x0000000e130e723e */ /* 0x000fe200048070ff */
[C---:B------:R-:W-:Y:S01]  /*77c0*/  FFMA R28, R49.reuse, R78, R28 ;  /* 0x0000004e311c7223 */ /* 0x040fe2000000001c */
[C---:B------:R-:W-:Y:S01]  /*77d0*/  FFMA R29, R49.reuse, R79, R29 ;  /* 0x0000004f311d7223 */ /* 0x040fe2000000001d */
[----:B------:R-:W-:Y:S01]  /*77e0*/  FFMA R30, R49, R80, R30 ;  /* 0x00000050311e7223 */ /* 0x000fe2000000001e */
[----:B------:R-:W-:Y:S01]  /*77f0*/  F2FP.SATFINITE.E4M3.F32.PACK_AB_MERGE_C R18, R23, R18, RZ ;  /* 0x000000121712723e */ /* 0x000fe200048070ff */
[----:B------:R-:W-:Y:S01]  /*7800*/  FFMA R35, R49, R81, R35 ;  /* 0x0000005131237223 */ /* 0x000fe20000000023 */
[----:B------:R-:W-:Y:S02]  /*7810*/  F2FP.SATFINITE.E4M3.F32.PACK_AB_MERGE_C R53, R5, R4, R6 ;  /* 0x000000040535723e */ /* 0x000fe40004807006 */
[----:B------:R-:W-:Y:S02]  /*7820*/  F2FP.SATFINITE.E4M3.F32.PACK_AB_MERGE_C R54, R9, R8, R10 ;  /* 0x000000080936723e */ /* 0x000fe4000480700a */
[----:B------:R-:W-:Y:S02]  /*7830*/  F2FP.SATFINITE.E4M3.F32.PACK_AB_MERGE_C R55, R13, R12, R14 ;  /* 0x0000000c0d37723e */ /* 0x000fe4000480700e */
[----:B------:R-:W-:Y:S02]  /*7840*/  F2FP.SATFINITE.E4M3.F32.PACK_AB_MERGE_C R16, R17, R16, R18 ;  /* 0x000000101110723e */ /* 0x000fe40004807012 */
[----:B------:R-:W-:Y:S01]  /*7850*/  F2FP.SATFINITE.E4M3.F32.PACK_AB_MERGE_C R17, R27, R22, RZ ;  /* 0x000000161b11723e */ /* 0x000fe200048070ff */
[----:B------:R1:W-:Y:S01]  /*7860*/  STS.128 [R110+UR51+0x2400], R52 ;  /* 0x002400346e007988 */ /* 0x0003e20008000c33 */
[----:B------:R-:W-:Y:S02]  /*7870*/  F2FP.SATFINITE.E4M3.F32.PACK_AB_MERGE_C R18, R31, R26, RZ ;  /* 0x0000001a1f12723e */ /* 0x000fe400048070ff */
[----:B------:R-:W-:Y:S02]  /*7880*/  F2FP.SATFINITE.E4M3.F32.PACK_AB_MERGE_C R19, R35, R30, RZ ;  /* 0x0000001e2313723e */ /* 0x000fe400048070ff */
[----:B------:R-:W-:Y:S02]  /*7890*/  IADD3 R77, PT, PT, R110, UR51, RZ ;  /* 0x000000336e4d7c10 */ /* 0x000fe4000fffe0ff */
[----:B------:R-:W-:Y:S02]  /*78a0*/  F2FP.SATFINITE.E4M3.F32.PACK_AB_MERGE_C R17, R21, R20, R17 ;  /* 0x000000141511723e */ /* 0x000fe40004807011 */
[----:B------:R-:W-:Y:S02]  /*78b0*/  F2FP.SATFINITE.E4M3.F32.PACK_AB_MERGE_C R18, R25, R24, R18 ;  /* 0x000000181912723e */ /* 0x000fe40004807012 */
[----:B------:R-:W-:Y:S02]  /*78c0*/  F2FP.SATFINITE.E4M3.F32.PACK_AB_MERGE_C R19, R29, R28, R19 ;  /* 0x0000001c1d13723e */ /* 0x000fe40004807013 */
[----:B------:R-:W-:Y:S05]  /*78d0*/  IADD3 R77, PT, PT, R77, R0, RZ ;  /* 0x000000004d4d7210 */ /* 0x000fea0007ffe0ff */
[----:B------:R1:W-:Y:S01]  /*78e0*/  STS.128 [R77+0x2410], R16 ;  /* 0x002410104d007388 */ /* 0x0003e20000000c00 */
[----:B------:R-:W-:Y:S01]  /*78f0*/  @!PT LDS RZ, [RZ] ;  /* 0x00000000fffff984 */ /* 0x000fe20000000800 */
[----:B------:R-:W-:Y:S01]  /*7900*/  @!PT LDS RZ, [RZ] ;  /* 0x00000000fffff984 */ /* 0x000fe20000000800 */
[----:B------:R-:W-:Y:S01]  /*7910*/  @!PT LDS RZ, [RZ] ;  /* 0x00000000fffff984 */ /* 0x000fe20000000800 */
[----:B------:R-:W-:Y:S01]  /*7920*/  @!PT LDS RZ, [RZ] ;  /* 0x00000000fffff984 */ /* 0x000fe20000000800 */
[----:B------:R2:W-:Y:S07]  /*7930*/  MEMBAR.ALL.CTA ;  /* 0x0000000000007992 */ /* 0x0005ee0000008000 */
[----:B--2---:R-:W2:Y:S02]  /*7940*/  FENCE.VIEW.ASYNC.S ;  /* 0x00000000000073c6 */ /* 0x004ea40000000000 */
[----:B--2---:R-:W-:Y:S06]  /*7950*/  BAR.SYNC.DEFER_BLOCKING 0x1, 0x80 ;  /* 0x0042000000007b1d */ /* 0x004fec0000010000 */
[----:B------:R-:W-:Y:S05]  /*7960*/  @P0 BRA `(.L_x_119) ;  /* 0x0000000000300947 */ /* 0x000fea0003800000 */
[----:B------:R-:W-:Y:S01]  /*7970*/  UIADD3 UR6, UPT, UPT, UR51, 0x2400, URZ ;  /* 0x0000240033067890 */ /* 0x000fe2000fffe0ff */
[----:B------:R-:W-:Y:S01]  /*7980*/  R2UR UR42, R119 ;  /* 0x00000000772a72ca */ /* 0x000fe200000e0000 */
[----:B------:R-:W-:Y:S01]  /*7990*/  UIADD3 UR4, UP0, UPT, UR54, 0x680, URZ ;  /* 0x0000068036047890 */ /* 0x000fe2000ff1e0ff */
[----:B------:R-:W-:Y:S02]  /*79a0*/  R2UR UR43, R117 ;  /* 0x00000000752b72ca */ /* 0x000fe400000e0000 */
[----:B------:R-:W-:Y:S01]  /*79b0*/  R2UR UR44, R118 ;  /* 0x00000000762c72ca */ /* 0x000fe200000e0000 */
[----:B------:R-:W-:Y:S01]  /*79c0*/  IMAD.U32 R115, RZ, RZ, UR6 ;  /* 0x00000006ff737e24 */ /* 0x000fe2000f8e00ff */
[----:B------:R-:W-:Y:S04]  /*79d0*/  UIADD3.X UR5, UPT, UPT, URZ, UR55, URZ, UP0, !UPT ;  /* 0x00000037ff057290 */ /* 0x000fe800087fe4ff */
[----:B------:R-:W-:Y:S11]  /*79e0*/  R2UR UR40, R115 ;  /* 0x00000000732872ca */ /* 0x000ff600000e0000 */
[----:B------:R-:W-:Y:S02]  /*79f0*/  @!UPT UIADD3 URZ, UPT, UPT, URZ, URZ, URZ ;  /* 0x000000fffffff290 */ /* 0x000fe4000fffe0ff */
[----:B------:R2:W-:Y:S01]  /*7a00*/  UTMASTG.4D.IM2COL [UR40], [UR4] ;  /* 0x00000028040073b5 */ /* 0x0005e20008058000 */
[----:B------:R0:W-:Y:S01]  /*7a10*/  UTMACMDFLUSH ;  /* 0x00000000000079b7 */ /* 0x0001e20000000000 */
[----:B--2---:R-:W-:Y:S04]  /*7a20*/  DEPBAR.LE SB0, 0x1 ;  /* 0x000080400000791a */ /* 0x004fe80000000000 */
.L_x_119:
[----:B------:R-:W-:Y:S05]  /*7a30*/  BSYNC.RECONVERGENT B0 ;  /* 0x0000000000007941 */ /* 0x000fea0003800200 */
.L_x_118:
[----:B------:R-:W-:Y:S06]  /*7a40*/  BAR.SYNC.DEFER_BLOCKING 0x1, 0x80 ;  /* 0x0042000000007b1d */ /* 0x000fec0000010000 */
[----:B------:R-:W2:Y:S01]  /*7a50*/  @P6 SYNCS.PHASECHK.TRANS64.TRYWAIT P0, [R2+URZ+0x220], R3 ;  /* 0x00022003020065a7 */ /* 0x000ea200080011ff */
[----:B------:R-:W-:Y:S01]  /*7a60*/  BSSY B1, `(.L_x_120) ;  /* 0x0000020000017945 */ /* 0x000fe20003800000 */
[----:B--2---:R-:W-:Y:S03]  /*7a70*/  @P6 SEL R121, RZ, 0x1, !P0 ;  /* 0x00000001ff796807 */ /* 0x004fe60004000000 */
[----:B------:R-:W-:Y:S05]  /*7a80*/  @!P6 BRA `(.L_x_121) ;  /* 0x000000000074e947 */ /* 0x000fea0003800000 */
[----:B------:R-:W-:Y:S01]  /*7a90*/  ISETP.NE.AND P1, PT, R122, RZ, PT ;  /* 0x000000ff7a00720c */ /* 0x000fe20003f25270 */
[----:B------:R-:W2:Y:S01]  /*7aa0*/  S2R R3, SR_CgaCtaId ;  /* 0x0000000000037919 */ /* 0x000ea20000008800 */
[----:B------:R-:W-:Y:S01]  /*7ab0*/  ISETP.NE.AND P0, PT, R121, RZ, PT ;  /* 0x000000ff7900720c */ /* 0x000fe20003f05270 */
[----:B------:R-:W-:Y:S10]  /*7ac0*/  BSSY B0, `(.L_x_122) ;  /* 0x0000008000007945 */ /* 0x000ff40003800000 */
[----:B------:R-:W-:Y:S05]  /*7ad0*/  @P1 IMAD R4, R107, 0x1000, R110 ;  /* 0x000010006b041824 */ /* 0x000fea00078e026e */
[----:B------:R-:W-:Y:S05]  /*7ae0*/  @P1 IADD3 R5, PT, PT, R4, UR51, RZ ;  /* 0x0000003304051c10 */ /* 0x000fea000fffe0ff */
[----:B------:R-:W-:Y:S01]  /*7af0*/  @P1 IMAD.IADD R5, R5, 0x1, R0 ;  /* 0x0000000105051824 */ /* 0x000fe200078e0200 */
[----:B------:R-:W-:Y:S06]  /*7b00*/  @P0 BRA `(.L_x_123) ;  /* 0x00000000000c0947 */ /* 0x000fec0003800000 */
[----:B------:R-:W-:Y:S04]  /*7b10*/  SHF.L.U32 R0, R106, 0x1f, RZ ;  /* 0x0000001f6a007819 */ /* 0x000fe800000006ff */
[----:B------:R-:W3:Y:S02]  /*7b20*/  SYNCS.PHASECHK.TRANS64.TRYWAIT P0, [R2+URZ+0x220], R0 ;  /* 0x00022000020075a7 */ /* 0x000ee400080011ff */
[----:B---3--:R-:W-:Y:S05]  /*7b30*/  @!P0 BRA `(.L_x_124) ;  /* 0x0000002000148947 */ /* 0x008fea0003800000 */
.L_x_123:
[----:B------:R-:W-:Y:S05]  /*7b40*/  BSYNC B0 ;  /* 0x0000000000007941 */ /* 0x000fea0003800000 */
.L_x_122:
[----:B------:R-:W-:Y:S01]  /*7b50*/  ISETP.NE.AND P0, PT, R122, RZ, PT ;  /* 0x000000ff7a00720c */ /* 0x000fe20003f05270 */
[----:B---3--:R-:W-:Y:S02]  /*7b60*/  VIADD R2, R2, 0x230 ;  /* 0x0000023002027836 */ /* 0x008fe40000000000 */
[----:B------:R-:W-:Y:S03]  /*7b70*/  VIADD R107, R107, 0x1 ;  /* 0x000000016b6b7836 */ /* 0x000fe60000000000 */
[----:B--2---:R-:W-:Y:S07]  /*7b80*/  PRMT R2, R3, 0x654, R2 ;  /* 0x0000065403027816 */ /* 0x004fee0000000002 */
[----:B------:R2:W3:Y:S04]  /*7b90*/  @P0 LDS.128 R84, [R4+UR51+0x400] ;  /* 0x0004003304540984 */ /* 0x0004e80008000c00 */
[----:B------:R2:W4:Y:S01]  /*7ba0*/  @P0 LDS.128 R88, [R5+0x410] ;  /* 0x0004100005580984 */ /* 0x0005220000000c00 */
[C---:B------:R-:W-:Y:S01]  /*7bb0*/  ISETP.NE.AND P0, PT, R107.reuse, 0x2, PT ;  /* 0x000000026b00780c */ /* 0x040fe20003f05270 */
[----:B------:R-:W-:Y:S01]  /*7bc0*/  @!PT LDS RZ, [RZ] ;  /* 0x00000000fffff984 */ /* 0x000fe20000000800 */
[----:B------:R-:W-:Y:S01]  /*7bd0*/  @!PT LDS RZ, [RZ] ;  /* 0x00000000fffff984 */ /* 0x000fe20000000800 */
[----:B------:R-:W-:Y:S01]  /*7be0*/  @!PT LDS RZ, [RZ] ;  /* 0x00000000fffff984 */ /* 0x000fe20000000800 */
[----:B------:R-:W-:Y:S01]  /*7bf0*/  @!PT LDS RZ, [RZ] ;  /* 0x00000000fffff984 */ /* 0x000fe20000000800 */
[----:B------:R5:W-:Y:S06]  /*7c00*/  MEMBAR.ALL.CTA ;  /* 0x0000000000007992 */ /* 0x000bec0000008000 */
[----:B-----5:R-:W5:Y:S01]  /*7c10*/  FENCE.VIEW.ASYNC.S ;  /* 0x00000000000073c6 */ /* 0x020f620000000000 */
[----:B------:R-:W-:Y:S02]  /*7c20*/  SEL R0, RZ, 0x1, P0 ;  /* 0x00000001ff007807 */ /* 0x000fe40000000000 */
[----:B------:R-:W-:Y:S02]  /*7c30*/  SEL R107, R107, RZ, P0 ;  /* 0x000000ff6b6b7207 */ /* 0x000fe40000000000 */
[----:B------:R-:W-:Y:S01]  /*7c40*/  LOP3.LUT R106, R106, R0, RZ, 0x3c, !PT ;  /* 0x000000006a6a7212 */ /* 0x000fe200078e3cff */
[----:B-----5:R2:W-:Y:S06]  /*7c50*/  SYNCS.ARRIVE.TRANS64.RED.A1T0 RZ, [R2+URZ], RZ ;  /* 0x000000ff02ff79a7 */ /* 0x0205ec00081004ff */
.L_x_121:
[----:B------:R-:W-:Y:S05]  /*7c60*/  BSYNC B1 ;  /* 0x0000000000017941 */ /* 0x000fea0003800000 */
.L_x_120:
[----:B------:R-:W-:Y:S05]  /*7c70*/  VIADD R0, R48, 0x40 ;  /* 0x0000004030007836 */ /* 0x000fea0000000000 */
[----:B------:R-:W-:Y:S04]  /*7c80*/  SHF.R.U32.HI R0, RZ, 0x15, R0 ;  /* 0x00000015ff007819 */ /* 0x000fe80000011600 */
[----:B------:R-:W-:Y:S11]  /*7c90*/  LOP3.LUT P0, RZ, R0, 0x3, R113, 0x48, !PT ;  /* 0x0000000300ff7812 */ /* 0x000ff60007804871 */
[----:B------:R-:W-:Y:S02]  /*7ca0*/  @!UPT UIADD3 URZ, UPT, UPT, URZ, URZ, URZ ;  /* 0x000000fffffff290 */ /* 0x000fe4000fffe0ff */
[----:B------:R-:W-:Y:S05]  /*7cb0*/  @!P0 BRA `(.L_x_125) ;  /* 0x0000000000408947 */ /* 0x000fea0003800000 */
[----:B------:R-:W5:Y:S01]  /*7cc0*/  LDCU.64 UR8, c[0x4][0x70] ;  /* 0x01000e00ff0877ac */ /* 0x000f620008000a00 */
[----:B------:R-:W-:Y:S01]  /*7cd0*/  MOV R3, 0x0 ;  /* 0x0000000000037802 */ /* 0x000fe20000000f00 */
[----:B------:R-:W-:Y:S02]  /*7ce0*/  HFMA2 R12, -RZ, RZ, 0, 5.9604644775390625e-08 ;  /* 0x00000001ff0c7431 */ /* 0x000fe400000001ff */
[----:B------:R-:W-:Y:S02]  /*7cf0*/  IMAD.MOV.U32 R8, RZ, RZ, 0x192 ;  /* 0x00000192ff087424 */ /* 0x000fe400078e00ff */
[----:B------:R-:W-:Y:S01]  /*7d00*/  IMAD.MOV.U32 R13, RZ, RZ, RZ ;  /* 0x000000ffff0d7224 */ /* 0x000fe200078e00ff */
[----:B------:R-:W1:Y:S01]  /*7d10*/  LDCU.64 UR6, c[0x4][0x78] ;  /* 0x01000f00ff0677ac */ /* 0x000e620008000a00 */
[----:B--2---:R-:W2:Y:S01]  /*7d20*/  LDC.64 R2, c[0x4][R3] ;  /* 0x0100000003027b82 */ /* 0x004ea20000000a00 */
[----:B------:R-:W3:Y:S01]  /*7d30*/  LDCU.64 UR4, c[0x4][0x10] ;  /* 0x01000200ff0477ac */ /* 0x000ee20008000a00 */
[----:B-----5:R-:W-:Y:S01]  /*7d40*/  MOV R5, UR9 ;  /* 0x0000000900057c02 */ /* 0x020fe20008000f00 */
[----:B------:R-:W-:Y:S01]  /*7d50*/  IMAD.U32 R4, RZ, RZ, UR8 ;  /* 0x00000008ff047e24 */ /* 0x000fe2000f8e00ff */
[----:B-1----:R-:W-:Y:S01]  /*7d60*/  MOV R7, UR7 ;  /* 0x0000000700077c02 */ /* 0x002fe20008000f00 */
[----:B------:R-:W-:Y:S01]  /*7d70*/  IMAD.U32 R6, RZ, RZ, UR6 ;  /* 0x00000006ff067e24 */ /* 0x000fe2000f8e00ff */
[----:B---3--:R-:W-:Y:S01]  /*7d80*/  MOV R11, UR5 ;  /* 0x00000005000b7c02 */ /* 0x008fe20008000f00 */
[----:B------:R-:W-:Y:S02]  /*7d90*/  IMAD.U32 R10, RZ, RZ, UR4 ;  /* 0x00000004ff0a7e24 */ /* 0x000fe4000f8e00ff */
[----:B------:R-:W-:Y:S07]  /*7da0*/  LEPC R20, `(.L_x_125) ;  /* 0x000000001014794e */ /* 0x000fee0000000000 */
[----:B--2-4-:R-:W-:Y:S05]  /*7db0*/  CALL.ABS.NOINC R2 ;  /* 0x0000000002007343 */ /* 0x014fea0003c00000 */
.L_x_125:
[----:B------:R-:W-:Y:S01]  /*7dc0*/  ISETP.NE.AND P0, PT, R112, RZ, PT ;  /* 0x000000ff7000720c */ /* 0x000fe20003f05270 */
[----:B------:R-:W-:Y:S05]  /*7dd0*/  WARPSYNC.ALL ;  /* 0x0000000000007948 */ /* 0x000fea0003800000 */
[----:B------:R-:W-:Y:S01]  /*7de0*/  R2UR UR4, R48 ;  /* 0x00000000300472ca */ /* 0x000fe200000e0000 */
[----:B------:R-:W-:Y:S01]  /*7df0*/  BSSY.RECONVERGENT B0, `(.L_x_126) ;  /* 0x000009d000007945 */ /* 0x000fe20003800200 */
[-C--:B--23--:R-:W-:Y:S02]  /*7e00*/  F2FP.F16.E4M3.UNPACK_B R2, R84.reuse ;  /* 0x00000054ff02723e */ /* 0x08cfe400020006ff */
[----:B------:R-:W-:Y:S02]  /*7e10*/  F2FP.F16.E4M3.UNPACK_B R84, R84.H1 ;  /* 0x00000054ff54723e */ /* 0x000fe400030006ff */
[-C--:B------:R-:W-:Y:S01]  /*7e20*/  F2FP.F16.E4M3.UNPACK_B R51, R85.reuse ;  /* 0x00000055ff33723e */ /* 0x080fe200020006ff */
[--C-:B------:R-:W-:Y:S01]  /*7e30*/  HADD2.F32 R0, -RZ, R2.reuse.H0_H0 ;  /* 0x20000002ff007230 */ /* 0x100fe20000004100 */
[----:B------:R-:W-:Y:S01]  /*7e40*/  F2FP.F16.E4M3.UNPACK_B R85, R85.H1 ;  /* 0x00000055ff55723e */ /* 0x000fe200030006ff */
[----:B------:R-:W-:Y:S01]  /*7e50*/  HADD2.F32 R2, -RZ, R2.H1_H1 ;  /* 0x30000002ff027230 */ /* 0x000fe20000004100 */
[-C--:B-1----:R-:W-:Y:S01]  /*7e60*/  F2FP.F16.E4M3.UNPACK_B R55, R86.reuse ;  /* 0x00000056ff37723e */ /* 0x082fe200020006ff */
[--C-:B------:R-:W-:Y:S01]  /*7e70*/  HADD2.F32 R3, -RZ, R84.reuse.H0_H0 ;  /* 0x20000054ff037230 */ /* 0x100fe20000004100 */
[----:B------:R-:W-:Y:S01]  /*7e80*/  F2FP.F16.E4M3.UNPACK_B R86, R86.H1 ;  /* 0x00000056ff56723e */ /* 0x000fe200030006ff */
[----:B------:R-:W-:Y:S01]  /*7e90*/  LDTM.16dp32bit_t0_t15.x32 R4, tmem[UR4+0x40] ;  /* 0x00004004000479ee */ /* 0x000fe20008a80000 */
[----:B------:R-:W1:Y:S01]  /*7ea0*/  LDTM.16dp32bit_t16_t31.x32 R4, tmem[UR4+0x60] ;  /* 0x00006004000479ee */ /* 0x000e620008aa0000 */
[----:B------:R-:W-:Y:S01]  /*7eb0*/  NOP ;  /* 0x0000000000007918 */ /* 0x000fe20000000000 */
[--C-:B------:R-:W-:Y:S01]  /*7ec0*/  HADD2.F32 R50, -RZ, R51.reuse.H0_H0 ;  /* 0x20000033ff327230 */ /* 0x100fe20000004100 */
[----:B------:R-:W-:Y:S01]  /*7ed0*/  R2UR UR5, R120 ;  /* 0x00000000780572ca */ /* 0x000fe200000e0000 */
[----:B------:R-:W-:Y:S01]  /*7ee0*/  HADD2.F32 R51, -RZ, R51.H1_H1 ;  /* 0x30000033ff337230 */ /* 0x000fe20000004100 */
[----:B------:R-:W-:Y:S01]  /*7ef0*/  F2FP.F16.E4M3.UNPACK_B R59, R87 ;  /* 0x00000057ff3b723e */ /* 0x000fe200020006ff */
[--C-:B------:R-:W-:Y:S01]  /*7f00*/  HADD2.F32 R54, -RZ, R55.reuse.H0_H0 ;  /* 0x20000037ff367230 */ /* 0x100fe20000004100 */
[----:B----4-:R-:W-:Y:S01]  /*7f10*/  F2FP.F16.E4M3.UNPACK_B R63, R88 ;  /* 0x00000058ff3f723e */ /* 0x010fe200020006ff */
[----:B------:R-:W-:Y:S01]  /*7f20*/  HADD2.F32 R55, -RZ, R55.H1_H1 ;  /* 0x30000037ff377230 */ /* 0x000fe20000004100 */
[----:B------:R-:W-:Y:S01]  /*7f30*/  F2FP.F16.E4M3.UNPACK_B R67, R89 ;  /* 0x00000059ff43723e */ /* 0x000fe200020006ff */
[--C-:B------:R-:W-:Y:S01]  /*7f40*/  HADD2.F32 R58, -RZ, R59.reuse.H0_H0 ;  /* 0x2000003bff3a7230 */ /* 0x100fe20000004100 */
[----:B------:R-:W-:Y:S01]  /*7f50*/  F2FP.F16.E4M3.UNPACK_B R71, R90 ;  /* 0x0000005aff47723e */ /* 0x000fe200020006ff */
[----:B------:R-:W-:Y:S01]  /*7f60*/  HADD2.F32 R59, -RZ, R59.H1_H1 ;  /* 0x3000003bff3b7230 */ /* 0x000fe20000004100 */
[----:B------:R-:W-:Y:S01]  /*7f70*/  F2FP.F16.E4M3.UNPACK_B R74, R91 ;  /* 0x0000005bff4a723e */ /* 0x000fe200020006ff */
[--C-:B------:R-:W-:Y:S01]  /*7f80*/  HADD2.F32 R62, -RZ, R63.reuse.H0_H0 ;  /* 0x2000003fff3e7230 */ /* 0x100fe20000004100 */
[----:B------:R-:W-:Y:S01]  /*7f90*/  F2FP.F16.E4M3.UNPACK_B R87, R87.H1 ;  /* 0x00000057ff57723e */ /* 0x000fe200030006ff */
[----:B------:R-:W-:Y:S01]  /*7fa0*/  UIADD3 UR5, UPT, UPT, UR5, 0x270, URZ ;  /* 0x0000027005057890 */ /* 0x000fe2000fffe0ff */
[----:B------:R-:W-:Y:S01]  /*7fb0*/  HADD2.F32 R63, -RZ, R63.H1_H1 ;  /* 0x3000003fff3f7230 */ /* 0x000fe20000004100 */
[----:B------:R-:W-:Y:S01]  /*7fc0*/  F2FP.F16.E4M3.UNPACK_B R88, R88.H1 ;  /* 0x00000058ff58723e */ /* 0x000fe200030006ff */
[--C-:B------:R-:W-:Y:S01]  /*7fd0*/  HADD2.F32 R66, -RZ, R67.reuse.H0_H0 ;  /* 0x20000043ff427230 */ /* 0x100fe20000004100 */
[----:B------:R-:W-:Y:S01]  /*7fe0*/  UPRMT UR5, UR45, 0x654, UR5 ;  /* 0x000006542d057896 */ /* 0x000fe20008000005 */
[----:B------:R-:W-:Y:S01]  /*7ff0*/  HADD2.F32 R67, -RZ, R67.H1_H1 ;  /* 0x30000043ff437230 */ /* 0x000fe20000004100 */
[----:B------:R-:W-:Y:S01]  /*8000*/  F2FP.F16.E4M3.UNPACK_B R89, R89.H1 ;  /* 0x00000059ff59723e */ /* 0x000fe200030006ff */
[--C-:B------:R-:W-:Y:S02]  /*8010*/  HADD2.F32 R70, -RZ, R71.reuse.H0_H0 ;  /* 0x20000047ff467230 */ /* 0x100fe40000004100 */
[C---:B-1----:R-:W-:Y:S01]  /*8020*/  FMUL R4, R47.reuse, R4 ;  /* 0x000000042f047220 */ /* 0x042fe20000400000 */
[C---:B------:R-:W-:Y:S01]  /*8030*/  FMUL R5, R47.reuse, R5 ;  /* 0x000000052f057220 */ /* 0x040fe20000400000 */
[C---:B------:R-:W-:Y:S01]  /*8040*/  FMUL R8, R47.reuse, R8 ;  /* 0x000000082f087220 */ /* 0x040fe20000400000 */
[----:B------:R-:W-:Y:S01]  /*8050*/  FMUL R9, R47, R9 ;  /* 0x000000092f097220 */ /* 0x000fe20000400000 */
[C---:B------:R-:W-:Y:S01]  /*8060*/  FFMA R4, R49.reuse, R0, R4 ;  /* 0x0000000031047223 */ /* 0x040fe20000000004 */
[----:B------:R-:W-:Y:S01]  /*8070*/  SYNCS.ARRIVE.TRANS64.RED.A1T0 RZ, [UR5], RZ ;  /* 0x000000ffffff79a7 */ /* 0x000fe20008100405 */
[----:B------:R-:W-:Y:S01]  /*8080*/  FFMA R5, R49, R2, R5 ;  /* 0x0000000231057223 */ /* 0x000fe20000000005 */
[C---:B------:R-:W-:Y:S01]  /*8090*/  FMUL R12, R47.reuse, R12 ;  /* 0x0000000c2f0c7220 */ /* 0x040fe20000400000 */
[C---:B------:R-:W-:Y:S01]  /*80a0*/  FMUL R13, R47.reuse, R13 ;  /* 0x0000000d2f0d7220 */ /* 0x040fe20000400000 */
[C---:B------:R-:W-:Y:S01]  /*80b0*/  FMUL R16, R47.reuse, R16 ;  /* 0x000000102f107220 */ /* 0x040fe20000400000 */
[C---:B------:R-:W-:Y:S01]  /*80c0*/  FMUL R17, R47.reuse, R17 ;  /* 0x000000112f117220 */ /* 0x040fe20000400000 */
[C---:B------:R-:W-:Y:S01]  /*80d0*/  FMUL R0, R47.reuse, R20 ;  /* 0x000000142f007220 */ /* 0x040fe20000400000 */
[C---:B------:R-:W-:Y:S01]  /*80e0*/  FMUL R2, R47.reuse, R21 ;  /* 0x000000152f027220 */ /* 0x040fe20000400000 */
[C---:B------:R-:W-:Y:S01]  /*80f0*/  FMUL R20, R47.reuse, R25 ;  /* 0x000000192f147220 */ /* 0x040fe20000400000 */
[----:B------:R-:W-:Y:S02]  /*8100*/  HADD2.F32 R71, -RZ, R71.H1_H1 ;  /* 0x30000047ff477230 */ /* 0x000fe40000004100 */
[C---:B------:R-:W-:Y:S01]  /*8110*/  FMUL R25, R47.reuse, R30 ;  /* 0x0000001e2f197220 */ /* 0x040fe20000400000 */
[C---:B------:R-:W-:Y:S01]  /*8120*/  FMUL R30, R47.reuse, R35 ;  /* 0x000000232f1e7220 */ /* 0x040fe20000400000 */
[----:B------:R-:W-:Y:S02]  /*8130*/  HADD2.F32 R48, -RZ, R84.H1_H1 ;  /* 0x30000054ff307230 */ /* 0x000fe40000004100 */
[C---:B------:R-:W-:Y:S01]  /*8140*/  FMUL R6, R47.reuse, R6 ;  /* 0x000000062f067220 */ /* 0x040fe20000400000 */
[C---:B------:R-:W-:Y:S01]  /*8150*/  FMUL R7, R47.reuse, R7 ;  /* 0x000000072f077220 */ /* 0x040fe20000400000 */
[--C-:B------:R-:W-:Y:S02]  /*8160*/  HADD2.F32 R52, -RZ, R85.reuse.H0_H0 ;  /* 0x20000055ff347230 */ /* 0x100fe40000004100 */
[----:B------:R-:W-:Y:S01]  /*8170*/  FMUL R10, R47, R10 ;  /* 0x0000000a2f0a7220 */ /* 0x000fe20000400000 */
[C---:B------:R-:W-:Y:S01]  /*8180*/  FFMA R6, R49.reuse, R3, R6 ;  /* 0x0000000331067223 */ /* 0x040fe20000000006 */
[----:B------:R-:W-:Y:S02]  /*8190*/  HADD2.F32 R53, -RZ, R85.H1_H1 ;  /* 0x30000055ff357230 */ /* 0x000fe40000004100 */
[C---:B------:R-:W-:Y:S01]  /*81a0*/  FFMA R7, R49.reuse, R48, R7 ;  /* 0x0000003031077223 */ /* 0x040fe20000000007 */
[C---:B------:R-:W-:Y:S01]  /*81b0*/  FFMA R8, R49.reuse, R50, R8 ;  /* 0x0000003231087223 */ /* 0x040fe20000000008 */
[C---:B------:R-:W-:Y:S01]  /*81c0*/  FFMA R9, R49.reuse, R51, R9 ;  /* 0x0000003331097223 */ /* 0x040fe20000000009 */
[----:B------:R-:W-:Y:S01]  /*81d0*/  FFMA R10, R49, R52, R10 ;  /* 0x00000034310a7223 */ /* 0x000fe2000000000a */
[--C-:B------:R-:W-:Y:S01]  /*81e0*/  HADD2.F32 R48, -RZ, R74.reuse.H0_H0 ;  /* 0x2000004aff307230 */ /* 0x100fe20000004100 */
[----:B------:R-:W-:Y:S01]  /*81f0*/  F2FP.SATFINITE.E4M3.F32.PACK_AB_MERGE_C R78, R7, R6, RZ ;  /* 0x00000006074e723e */ /* 0x000fe200048070ff */
[C---:B------:R-:W-:Y:S01]  /*8200*/  FMUL R7, R47.reuse, R24 ;  /* 0x000000182f077220 */ /* 0x040fe20000400000 */
[C---:B------:R-:W-:Y:S01]  /*8210*/  FMUL R24, R47.reuse, R29 ;  /* 0x0000001d2f187220 */ /* 0x040fe20000400000 */
[C---:B------:R-:W-:Y:S01]  /*8220*/  FMUL R29, R47.reuse, R34 ;  /* 0x000000222f1d7220 */ /* 0x040fe20000400000 */
[----:B------:R-:W-:Y:S02]  /*8230*/  HADD2.F32 R74, -RZ, R74.H1_H1 ;  /* 0x3000004aff4a7230 */ /* 0x000fe40000004100 */
[C---:B------:R-:W-:Y:S01]  /*8240*/  FMUL R11, R47.reuse, R11 ;  /* 0x0000000b2f0b7220 */ /* 0x040fe20000400000 */
[--C-:B------:R-:W-:Y:S02]  /*8250*/  HADD2.F32 R56, -RZ, R86.reuse.H0_H0 ;  /* 0x20000056ff387230 */ /* 0x100fe40000004100 */
[----:B------:R-:W-:Y:S01]  /*8260*/  FMUL R14, R47, R14 ;  /* 0x0000000e2f0e7220 */ /* 0x000fe20000400000 */
[----:B------:R-:W-:Y:S02]  /*8270*/  HADD2.F32 R57, -RZ, R86.H1_H1 ;  /* 0x30000056ff397230 */ /* 0x000fe40000004100 */
[C---:B------:R-:W-:Y:S01]  /*8280*/  FFMA R11, R49.reuse, R53, R11 ;  /* 0x00000035310b7223 */ /* 0x040fe2000000000b */
[----:B------:R-:W-:Y:S01]  /*8290*/  F2FP.F16.E4M3.UNPACK_B R90, R90.H1 ;  /* 0x0000005aff5a723e */ /* 0x000fe200030006ff */
[C---:B------:R-:W-:Y:S01]  /*82a0*/  FFMA R12, R49.reuse, R54, R12 ;  /* 0x00000036310c7223 */ /* 0x040fe2000000000c */
[C---:B------:R-:W-:Y:S01]  /*82b0*/  FFMA R13, R49.reuse, R55, R13 ;  /* 0x00000037310d7223 */ /* 0x040fe2000000000d */
[----:B------:R-:W-:Y:S01]  /*82c0*/  F2FP.F16.E4M3.UNPACK_B R91, R91.H1 ;  /* 0x0000005bff5b723e */ /* 0x000fe200030006ff */
[----:B------:R-:W-:Y:S01]  /*82d0*/  FFMA R14, R49, R56, R14 ;  /* 0x00000038310e7223 */ /* 0x000fe2000000000e */
[----:B------:R-:W-:Y:S01]  /*82e0*/  F2FP.SATFINITE.E4M3.F32.PACK_AB_MERGE_C R10, R11, R10, RZ ;  /* 0x0000000a0b0a723e */ /* 0x000fe200048070ff */
[C---:B------:R-:W-:Y:S01]  /*82f0*/  FMUL R15, R47.reuse, R15 ;  /* 0x0000000f2f0f7220 */ /* 0x040fe20000400000 */
[--C-:B------:R-:W-:Y:S02]  /*8300*/  HADD2.F32 R60, -RZ, R87.reuse.H0_H0 ;  /* 0x20000057ff3c7230 */ /* 0x100fe40000004100 */
[----:B------:R-:W-:Y:S01]  /*8310*/  FMUL R18, R47, R18 ;  /* 0x000000122f127220 */ /* 0x000fe20000400000 */
[----:B------:R-:W-:Y:S02]  /*8320*/  HADD2.F32 R61, -RZ, R87.H1_H1 ;  /* 0x30000057ff3d7230 */ /* 0x000fe40000004100 */
[----:B------:R-:W-:Y:S01]  /*8330*/  FFMA R15, R49, R57, R15 ;  /* 0x00000039310f7223 */ /* 0x000fe2000000000f */
[----:B------:R-:W-:Y:S01]  /*8340*/  IADD3 R45, PT, PT, R45, 0x1, RZ ;  /* 0x000000012d2d7810 */ /* 0x000fe20007ffe0ff */
[C---:B------:R-:W-:Y:S01]  /*8350*/  FFMA R16, R49.reuse, R58, R16 ;  /* 0x0000003a31107223 */ /* 0x040fe20000000010 */
[----:B------:R-:W-:Y:S01]  /*8360*/  FFMA R17, R49, R59, R17 ;  /* 0x0000003b31117223 */ /* 0x000fe20000000011 */
[----:B------:R-:W-:Y:S01]  /*8370*/  FMUL R19, R47, R19 ;  /* 0x000000132f137220 */ /* 0x000fe20000400000 */
[--C-:B------:R-:W-:Y:S02]  /*8380*/  HADD2.F32 R64, -RZ, R88.reuse.H0_H0 ;  /* 0x20000058ff407230 */ /* 0x100fe40000004100 */
[----:B------:R-:W-:Y:S01]  /*8390*/  FFMA R18, R49, R60, R18 ;  /* 0x0000003c31127223 */ /* 0x000fe20000000012 */
[----:B------:R-:W-:Y:S02]  /*83a0*/  HADD2.F32 R65, -RZ, R88.H1_H1 ;  /* 0x30000058ff417230 */ /* 0x000fe40000004100 */
[----:B------:R-:W-:Y:S01]  /*83b0*/  FMUL R3, R47, R22 ;  /* 0x000000162f037220 */ /* 0x000fe20000400000 */
[----:B------:R-:W-:Y:S01]  /*83c0*/  FFMA R19, R49, R61, R19 ;  /* 0x0000003d31137223 */ /* 0x000fe20000000013 */
[----:B------:R-:W-:Y:S01]  /*83d0*/  FMUL R6, R47, R23 ;  /* 0x000000172f067220 */ /* 0x000fe20000400000 */
[C---:B------:R-:W-:Y:S01]  /*83e0*/  FFMA R0, R49.reuse, R62, R0 ;  /* 0x0000003e31007223 */ /* 0x040fe20000000000 */
[C---:B------:R-:W-:Y:S01]  /*83f0*/  FFMA R2, R49.reuse, R63, R2 ;  /* 0x0000003f31027223 */ /* 0x040fe20000000002 */
[--C-:B------:R-:W-:Y:S02]  /*8400*/  HADD2.F32 R68, -RZ, R89.reuse.H0_H0 ;  /* 0x20000059ff447230 */ /* 0x100fe40000004100 */
[----:B------:R-:W-:Y:S01]  /*8410*/  FFMA R3, R49, R64, R3 ;  /* 0x0000004031037223 */ /* 0x000fe20000000003 */
[----:B------:R-:W-:Y:S02]  /*8420*/  HADD2.F32 R69, -RZ, R89.H1_H1 ;  /* 0x30000059ff457230 */ /* 0x000fe40000004100 */
[C---:B------:R-:W-:Y:S01]  /*8430*/  FMUL R21, R47.reuse, R26 ;  /* 0x0000001a2f157220 */ /* 0x040fe20000400000 */
[----:B------:R-:W-:Y:S01]  /*8440*/  FMUL R22, R47, R27 ;  /* 0x0000001b2f167220 */ /* 0x000fe20000400000 */
[C---:B------:R-:W-:Y:S01]  /*8450*/  FFMA R6, R49.reuse, R65, R6 ;  /* 0x0000004131067223 */ /* 0x040fe20000000006 */
[----:B------:R-:W-:Y:S01]  /*8460*/  FFMA R7, R49, R66, R7 ;  /* 0x0000004231077223 */ /* 0x000fe20000000007 */
[----:B------:R-:W-:Y:S01]  /*8470*/  FMUL R23, R47, R28 ;  /* 0x0000001c2f177220 */ /* 0x000fe20000400000 */
[C---:B------:R-:W-:Y:S01]  /*8480*/  FFMA R20, R49.reuse, R67, R20 ;  /* 0x0000004331147223 */ /* 0x040fe20000000014 */
[--C-:B------:R-:W-:Y:S02]  /*8490*/  HADD2.F32 R72, -RZ, R90.reuse.H0_H0 ;  /* 0x2000005aff487230 */ /* 0x100fe40000004100 */
[C---:B------:R-:W-:Y:S01]  /*84a0*/  FFMA R21, R49.reuse, R68, R21 ;  /* 0x0000004431157223 */ /* 0x040fe20000000015 */
[----:B------:R-:W-:Y:S02]  /*84b0*/  HADD2.F32 R73, -RZ, R90.H1_H1 ;  /* 0x3000005aff497230 */ /* 0x000fe40000004100 */
[----:B------:R-:W-:Y:S01]  /*84c0*/  FFMA R22, R49, R69, R22 ;  /* 0x0000004531167223 */ /* 0x000fe20000000016 */
[C---:B------:R-:W-:Y:S01]  /*84d0*/  FMUL R26, R47.reuse, R31 ;  /* 0x0000001f2f1a7220 */ /* 0x040fe20000400000 */
[----:B------:R-:W-:Y:S01]  /*84e0*/  FMUL R27, R47, R32 ;  /* 0x000000202f1b7220 */ /* 0x000fe20000400000 */
[----:B------:R-:W-:Y:S01]  /*84f0*/  FFMA R23, R49, R70, R23 ;  /* 0x0000004631177223 */ /* 0x000fe20000000017 */
[----:B------:R-:W-:Y:S01]  /*8500*/  FMUL R28, R47, R33 ;  /* 0x000000212f1c7220 */ /* 0x000fe20000400000 */
[C---:B------:R-:W-:Y:S01]  /*8510*/  FFMA R24, R49.reuse, R71, R24 ;  /* 0x0000004731187223 */ /* 0x040fe20000000018 */
[--C-:B------:R-:W-:Y:S02]  /*8520*/  HADD2.F32 R75, -RZ, R91.reuse.H0_H0 ;  /* 0x2000005bff4b7230 */ /* 0x100fe40000004100 */
[C---:B------:R-:W-:Y:S01]  /*8530*/  FFMA R25, R49.reuse, R72, R25 ;  /* 0x0000004831197223 */ /* 0x040fe20000000019 */
[----:B------:R-:W-:Y:S02]  /*8540*/  HADD2.F32 R76, -RZ, R91.H1_H1 ;  /* 0x3000005bff4c7230 */ /* 0x000fe40000004100 */
[----:B------:R-:W-:Y:S01]  /*8550*/  FFMA R26, R49, R73, R26 ;  /* 0x00000049311a7223 */ /* 0x000fe2000000001a */
[----:B------:R-:W-:Y:S01]  /*8560*/  F2FP.SATFINITE.E4M3.F32.PACK_AB_MERGE_C R14, R15, R14, RZ ;  /* 0x0000000e0f0e723e */ /* 0x000fe200048070ff */
[----:B------:R-:W-:Y:S01]  /*8570*/  FFMA R27, R49, R48, R27 ;  /* 0x00000030311b7223 */ /* 0x000fe2000000001b */
[----:B------:R-:W-:Y:S01]  /*8580*/  F2FP.SATFINITE.E4M3.F32.PACK_AB_MERGE_C R18, R19, R18, RZ ;  /* 0x000000121312723e */ /* 0x000fe200048070ff */
[C---:B------:R-:W-:Y:S01]  /*8590*/  FFMA R28, R49.reuse, R74, R28 ;  /* 0x0000004a311c7223 */ /* 0x040fe2000000001c */
[C---:B------:R-:W-:Y:S01]  /*85a0*/  FFMA R29, R49.reuse, R75, R29 ;  /* 0x0000004b311d7223 */ /* 0x040fe2000000001d */
[----:B------:R-:W-:Y:S01]  /*85b0*/  FFMA R30, R49, R76, R30 ;  /* 0x0000004c311e7223 */ /* 0x000fe2000000001e */
[----:B------:R-:W-:Y:S02]  /*85c0*/  F2FP.SATFINITE.E4M3.F32.PACK_AB_MERGE_C R32, R5, R4, R78 ;  /* 0x000000040520723e */ /* 0x000fe4000480704e */
[----:B------:R-:W-:Y:S02]  /*85d0*/  F2FP.SATFINITE.E4M3.F32.PACK_AB_MERGE_C R33, R9, R8, R10 ;  /* 0x000000080921723e */ /* 0x000fe4000480700a */
[----:B------:R-:W-:Y:S02]  /*85e0*/  F2FP.SATFINITE.E4M3.F32.PACK_AB_MERGE_C R34, R13, R12, R14 ;  /* 0x0000000c0d22723e */ /* 0x000fe4000480700e */
[----:B------:R-:W-:Y:S02]  /*85f0*/  F2FP.SATFINITE.E4M3.F32.PACK_AB_MERGE_C R35, R17, R16, R18 ;  /* 0x000000101123723e */ /* 0x000fe40004807012 */
[----:B------:R-:W-:Y:S02]  /*8600*/  F2FP.SATFINITE.E4M3.F32.PACK_AB_MERGE_C R3, R6, R3, RZ ;  /* 0x000000030603723e */ /* 0x000fe400048070ff */
[----:B------:R-:W-:Y:S01]  /*8610*/  F2FP.SATFINITE.E4M3.F32.PACK_AB_MERGE_C R5, R22, R21, RZ ;  /* 0x000000151605723e */ /* 0x000fe200048070ff */
[----:B------:R1:W-:Y:S01]  /*8620*/  STS.128 [R110+UR51+0x3400], R32 ;  /* 0x003400206e007988 */ /* 0x0003e20008000c33 */
[----:B------:R-:W-:Y:S02]  /*8630*/  F2FP.SATFINITE.E4M3.F32.PACK_AB_MERGE_C R6, R26, R25, RZ ;  /* 0x000000191a06723e */ /* 0x000fe400048070ff */
[----:B------:R-:W-:Y:S02]  /*8640*/  F2FP.SATFINITE.E4M3.F32.PACK_AB_MERGE_C R29, R30, R29, RZ ;  /* 0x0000001d1e1d723e */ /* 0x000fe400048070ff */
[----:B------:R-:W-:Y:S02]  /*8650*/  F2FP.SATFINITE.E4M3.F32.PACK_AB_MERGE_C R5, R20, R7, R5 ;  /* 0x000000071405723e */ /* 0x000fe40004807005 */
[----:B------:R-:W-:Y:S02]  /*8660*/  F2FP.SATFINITE.E4M3.F32.PACK_AB_MERGE_C R4, R2, R0, R3 ;  /* 0x000000000204723e */ /* 0x000fe40004807003 */
[----:B------:R-:W-:Y:S02]  /*8670*/  F2FP.SATFINITE.E4M3.F32.PACK_AB_MERGE_C R6, R24, R23, R6 ;  /* 0x000000171806723e */ /* 0x000fe40004807006 */
[----:B------:R-:W-:Y:S05]  /*8680*/  F2FP.SATFINITE.E4M3.F32.PACK_AB_MERGE_C R7, R28, R27, R29 ;  /* 0x0000001b1c07723e */ /* 0x000fea000480701d */
        /* <DEDUP_REMOVED lines=9> */
[----:B------:R-:W-:Y:S01]  /*8720*/  R2UR UR10, R119 ;  /* 0x00000000770a72ca */ /* 0x000fe200000e0000 */
[----:B------:R-:W-:Y:S01]  /*8730*/  UIADD3 UR4, UP0, UPT, UR54, 0x680, URZ ;  /* 0x0000068036047890 */ /* 0x000fe2000ff1e0ff */
[----:B------:R-:W-:Y:S01]  /*8740*/  R2UR UR11, R117 ;  /* 0x00000000750b72ca */ /* 0x000fe200000e0000 */
[----:B------:R-:W-:Y:S01]  /*8750*/  UIADD3 UR9, UPT, UPT, UR41, 0x40, URZ ;  /* 0x0000004029097890 */ /* 0x000fe2000fffe0ff */
[----:B------:R-:W-:Y:S01]  /*8760*/  R2UR UR12, R118 ;  /* 0x00000000760c72ca */ /* 0x000fe200000e0000 */
[----:B------:R-:W-:Y:S02]  /*8770*/  UIADD3 UR8, UPT, UPT, UR51, 0x3400, URZ ;  /* 0x0000340033087890 */ /* 0x000fe4000fffe0ff */
[----:B------:R-:W-:Y:S10]  /*8780*/  UIADD3.X UR5, UPT, UPT, URZ, UR55, URZ, UP0, !UPT ;  /* 0x00000037ff057290 */ /* 0x000ff400087fe4ff */
[----:B------:R2:W-:Y:S01]  /*8790*/  UTMASTG.4D.IM2COL [UR8], [UR4] ;  /* 0x00000008040073b5 */ /* 0x0005e20008058000 */
[----:B------:R0:W-:Y:S01]  /*87a0*/  UTMACMDFLUSH ;  /* 0x00000000000079b7 */ /* 0x0001e20000000000 */
[----:B--2---:R-:W-:Y:S04]  /*87b0*/  DEPBAR.LE SB0, 0x1 ;  /* 0x000080400000791a */ /* 0x004fe80000000000 */
.L_x_127:
[----:B------:R-:W-:Y:S05]  /*87c0*/  BSYNC.RECONVERGENT B0 ;  /* 0x0000000000007941 */ /* 0x000fea0003800200 */
.L_x_126:
[----:B------:R-:W-:Y:S01]  /*87d0*/  BAR.SYNC.DEFER_BLOCKING 0x1, 0x80 ;  /* 0x0042000000007b1d */ /* 0x000fe20000010000 */
[----:B------:R-:W-:Y:S01]  /*87e0*/  ISETP.NE.AND P1, PT, R116, RZ, PT ;  /* 0x000000ff7400720c */ /* 0x000fe20003f25270 */
[----:B------:R-:W-:Y:S01]  /*87f0*/  IMAD.IADD R14, R43, 0x1, R100 ;  /* 0x000000012b0e7824 */ /* 0x000fe200078e0264 */
[C---:B------:R-:W-:Y:S01]  /*8800*/  ISETP.NE.AND P0, PT, R45.reuse, 0x2, PT ;  /* 0x000000022d00780c */ /* 0x040fe20003f05270 */
[----:B------:R-:W-:Y:S01]  /*8810*/  IMAD.IADD R17, R44, 0x1, R101 ;  /* 0x000000012c117824 */ /* 0x000fe200078e0265 */
[----:B------:R-:W-:Y:S02]  /*8820*/  LOP3.LUT R108, R108, 0x1, RZ, 0x3c, !PT ;  /* 0x000000016c6c7812 */ /* 0x000fe400078e3cff */
[----:B------:R-:W-:Y:S02]  /*8830*/  SEL R0, RZ, 0x1, P0 ;  /* 0x00000001ff007807 */ /* 0x000fe40000000000 */
[----:B------:R-:W-:Y:S02]  /*8840*/  SEL R45, R45, RZ, P0 ;  /* 0x000000ff2d2d7207 */ /* 0x000fe40000000000 */
[----:B------:R-:W-:Y:S01]  /*8850*/  LOP3.LUT R109, R109, R0, RZ, 0x3c, !PT ;  /* 0x000000006d6d7212 */ /* 0x000fe200078e3cff */
[----:B------:R-:W-:Y:S02]  /*8860*/  UMOV UR56, UR52 ;  /* 0x0000003400387c82 */ /* 0x000fe40008000000 */
[----:B------:R-:W-:Y:S05]  /*8870*/  @P1 BRA `(.L_x_128) ;  /* 0xffffffd400dc1947 */ /* 0x000fea000383ffff */
[----:B------:R-:W-:Y:S05]  /*8880*/  EXIT ;  /* 0x000000000000794d */ /* 0x000fea0003800000 */
.L_x_20:
[----:B------:R-:W-:Y:S07]  /*8890*/  MOV R2, UR9 ;  /* 0x0000000900027c02 */ /* 0x000fee0008000f00 */
.L_x_129:
[----:B-1----:R1:W2:Y:S02]  /*88a0*/  SYNCS.PHASECHK.TRANS64.TRYWAIT P1, [R2+URZ+0x110], R4 ;  /* 0x00011004020075a7 */ /* 0x0022a400080211ff */
[----:B--2---:R-:W-:Y:S05]  /*88b0*/  @!P1 NANOSLEEP.SYNCS 0x989680 ;  /* 0x009896800000995d */ /* 0x004fea0003900000 */
[----:B------:R-:W2:Y:S02]  /*88c0*/  @!P1 SYNCS.PHASECHK.TRANS64 P1, [R2+URZ+0x110], R4 ;  /* 0x00011004020095a7 */ /* 0x000ea400080210ff */
[----:B--2---:R-:W-:Y:S05]  /*88d0*/  @!P1 BRA `(.L_x_129) ;  /* 0xfffffffc00f09947 */ /* 0x004fea000383ffff */
[----:B------:R-:W-:Y:S05]  /*88e0*/  BRA `(.L_x_19) ;  /* 0xffffff9000987947 */ /* 0x000fea000383ffff */
.L_x_26:
[----:B------:R-:W-:Y:S07]  /*88f0*/  MOV R2, UR9 ;  /* 0x0000000900027c02 */ /* 0x000fee0008000f00 */
.L_x_130:
[----:B-1----:R1:W2:Y:S02]  /*8900*/  SYNCS.PHASECHK.TRANS64.TRYWAIT P0, [R2+URZ+0x110], R4 ;  /* 0x00011004020075a7 */ /* 0x0022a400080011ff */
[----:B--2---:R-:W-:Y:S05]  /*8910*/  @!P0 NANOSLEEP.SYNCS 0x989680 ;  /* 0x009896800000895d */ /* 0x004fea0003900000 */
[----:B------:R-:W2:Y:S02]  /*8920*/  @!P0 SYNCS.PHASECHK.TRANS64 P0, [R2+URZ+0x110], R4 ;  /* 0x00011004020085a7 */ /* 0x000ea400080010ff */
[----:B--2---:R-:W-:Y:S05]  /*8930*/  @!P0 BRA `(.L_x_130) ;  /* 0xfffffffc00f08947 */ /* 0x004fea000383ffff */
[----:B------:R-:W-:Y:S05]  /*8940*/  BRA `(.L_x_25) ;  /* 0xffffff9800007947 */ /* 0x000fea000383ffff */
.L_x_30:
[----:B-1----:R-:W-:-:S07]  /*8950*/  MOV R2, UR22 ;  /* 0x0000001600027c02 */ /* 0x002fce0008000f00 */
.L_x_131:
[----:B-1----:R1:W2:Y:S02]  /*8960*/  SYNCS.PHASECHK.TRANS64.TRYWAIT P0, [R2+URZ+0x250], R3 ;  /* 0x00025003020075a7 */ /* 0x0022a400080011ff */
[----:B--2---:R-:W-:Y:S05]  /*8970*/  @!P0 NANOSLEEP.SYNCS 0x989680 ;  /* 0x009896800000895d */ /* 0x004fea0003900000 */
[----:B------:R-:W2:Y:S02]  /*8980*/  @!P0 SYNCS.PHASECHK.TRANS64 P0, [R2+URZ+0x250], R3 ;  /* 0x00025003020085a7 */ /* 0x000ea400080010ff */
[----:B--2---:R-:W-:Y:S05]  /*8990*/  @!P0 BRA `(.L_x_131) ;  /* 0xfffffffc00f08947 */ /* 0x004fea000383ffff */
[----:B------:R-:W-:Y:S05]  /*89a0*/  BRA `(.L_x_132) ;  /* 0xffffff9800c47947 */ /* 0x000fea000383ffff */
.L_x_34:
[----:B------:R-:W-:-:S07]  /*89b0*/  MOV R0, UR4 ;  /* 0x0000000400007c02 */ /* 0x000fce0008000f00 */
.L_x_133:
[----:B-1----:R1:W2:Y:S02]  /*89c0*/  SYNCS.PHASECHK.TRANS64.TRYWAIT P0, [R0+URZ], R2 ;  /* 0x00000002000075a7 */ /* 0x0022a400080011ff */
[----:B--2---:R-:W-:Y:S05]  /*89d0*/  @!P0 NANOSLEEP.SYNCS 0x989680 ;  /* 0x009896800000895d */ /* 0x004fea0003900000 */
[----:B------:R-:W2:Y:S02]  /*89e0*/  @!P0 SYNCS.PHASECHK.TRANS64 P0, [R0+URZ], R2 ;  /* 0x00000002000085a7 */ /* 0x000ea400080010ff */
[----:B--2---:R-:W-:Y:S05]  /*89f0*/  @!P0 BRA `(.L_x_133) ;  /* 0xfffffffc00f08947 */ /* 0x004fea000383ffff */
[----:B------:R-:W-:Y:S05]  /*8a00*/  BRA `(.L_x_134) ;  /* 0xffffffa0001c7947 */ /* 0x000fea000383ffff */
.L_x_35:
[----:B------:R-:W-:-:S07]  /*8a10*/  MOV R0, UR4 ;  /* 0x0000000400007c02 */ /* 0x000fce0008000f00 */
.L_x_135:
[----:B-1----:R1:W2:Y:S02]  /*8a20*/  SYNCS.PHASECHK.TRANS64.TRYWAIT P0, [R0+URZ], R2 ;  /* 0x00000002000075a7 */ /* 0x0022a400080011ff */
[----:B--2---:R-:W-:Y:S05]  /*8a30*/  @!P0 NANOSLEEP.SYNCS 0x989680 ;  /* 0x009896800000895d */ /* 0x004fea0003900000 */
[----:B------:R-:W2:Y:S02]  /*8a40*/  @!P0 SYNCS.PHASECHK.TRANS64 P0, [R0+URZ], R2 ;  /* 0x00000002000085a7 */ /* 0x000ea400080010ff */
[----:B--2---:R-:W-:Y:S05]  /*8a50*/  @!P0 BRA `(.L_x_135) ;  /* 0xfffffffc00f08947 */ /* 0x004fea000383ffff */
[----:B------:R-:W-:Y:S05]  /*8a60*/  BRA `(.L_x_136) ;  /* 0xffffffa0002c7947 */ /* 0x000fea000383ffff */
.L_x_36:
[----:B------:R-:W-:-:S07]  /*8a70*/  MOV R0, UR4 ;  /* 0x0000000400007c02 */ /* 0x000fce0008000f00 */
.L_x_137:
[----:B-1----:R1:W2:Y:S02]  /*8a80*/  SYNCS.PHASECHK.TRANS64.TRYWAIT P0, [R0+URZ], R2 ;  /* 0x00000002000075a7 */ /* 0x0022a400080011ff */
[----:B--2---:R-:W-:Y:S05]  /*8a90*/  @!P0 NANOSLEEP.SYNCS 0x989680 ;  /* 0x009896800000895d */ /* 0x004fea0003900000 */
[----:B------:R-:W2:Y:S02]  /*8aa0*/  @!P0 SYNCS.PHASECHK.TRANS64 P0, [R0+URZ], R2 ;  /* 0x00000002000085a7 */ /* 0x000ea400080010ff */
[----:B--2---:R-:W-:Y:S05]  /*8ab0*/  @!P0 BRA `(.L_x_137) ;  /* 0xfffffffc00f08947 */ /* 0x004fea000383ffff */
[----:B------:R-:W-:Y:S05]  /*8ac0*/  BRA `(.L_x_138) ;  /* 0xffffffa0003c7947 */ /* 0x000fea000383ffff */
.L_x_37:
[----:B------:R-:W-:-:S07]  /*8ad0*/  MOV R0, UR4 ;  /* 0x0000000400007c02 */ /* 0x000fce0008000f00 */
.L_x_139:
[----:B-1----:R1:W2:Y:S02]  /*8ae0*/  SYNCS.PHASECHK.TRANS64.TRYWAIT P0, [R0+URZ], R2 ;  /* 0x00000002000075a7 */ /* 0x0022a400080011ff */
[----:B--2---:R-:W-:Y:S05]  /*8af0*/  @!P0 NANOSLEEP.SYNCS 0x989680 ;  /* 0x009896800000895d */ /* 0x004fea0003900000 */
[----:B------:R-:W2:Y:S02]  /*8b00*/  @!P0 SYNCS.PHASECHK.TRANS64 P0, [R0+URZ], R2 ;  /* 0x00000002000085a7 */ /* 0x000ea400080010ff */
[----:B--2---:R-:W-:Y:S05]  /*8b10*/  @!P0 BRA `(.L_x_139) ;  /* 0xfffffffc00f08947 */ /* 0x004fea000383ffff */
[----:B------:R-:W-:Y:S05]  /*8b20*/  BRA `(.L_x_140) ;  /* 0xffffffa0004c7947 */ /* 0x000fea000383ffff */
.L_x_38:
[----:B------:R-:W-:-:S07]  /*8b30*/  MOV R0, UR4 ;  /* 0x0000000400007c02 */ /* 0x000fce0008000f00 */
.L_x_141:
[----:B-1----:R1:W2:Y:S02]  /*8b40*/  SYNCS.PHASECHK.TRANS64.TRYWAIT P0, [R0+URZ], R2 ;  /* 0x00000002000075a7 */ /* 0x0022a400080011ff */
[----:B--2---:R-:W-:Y:S05]  /*8b50*/  @!P0 NANOSLEEP.SYNCS 0x989680 ;  /* 0x009896800000895d */ /* 0x004fea0003900000 */
[----:B------:R-:W2:Y:S02]  /*8b60*/  @!P0 SYNCS.PHASECHK.TRANS64 P0, [R0+URZ], R2 ;  /* 0x00000002000085a7 */ /* 0x000ea400080010ff */
[----:B--2---:R-:W-:Y:S05]  /*8b70*/  @!P0 BRA `(.L_x_141) ;  /* 0xfffffffc00f08947 */ /* 0x004fea000383ffff */
[----:B------:R-:W-:Y:S05]  /*8b80*/  BRA `(.L_x_142) ;  /* 0xffffffa0005c7947 */ /* 0x000fea000383ffff */
.L_x_39:
[----:B------:R-:W-:-:S07]  /*8b90*/  MOV R0, UR4 ;  /* 0x0000000400007c02 */ /* 0x000fce0008000f00 */
.L_x_143:
[----:B-1----:R1:W2:Y:S02]  /*8ba0*/  SYNCS.PHASECHK.TRANS64.TRYWAIT P0, [R0+URZ], R2 ;  /* 0x00000002000075a7 */ /* 0x0022a400080011ff */
[----:B--2---:R-:W-:Y:S05]  /*8bb0*/  @!P0 NANOSLEEP.SYNCS 0x989680 ;  /* 0x009896800000895d */ /* 0x004fea0003900000 */
[----:B------:R-:W2:Y:S02]  /*8bc0*/  @!P0 SYNCS.PHASECHK.TRANS64 P0, [R0+URZ], R2 ;  /* 0x00000002000085a7 */ /* 0x000ea400080010ff */
[----:B--2---:R-:W-:Y:S05]  /*8bd0*/  @!P0 BRA `(.L_x_143) ;  /* 0xfffffffc00f08947 */ /* 0x004fea000383ffff */
[----:B------:R-:W-:Y:S05]  /*8be0*/  BRA `(.L_x_144) ;  /* 0xffffffa0006c7947 */ /* 0x000fea000383ffff */
.L_x_40:
[----:B------:R-:W-:-:S07]  /*8bf0*/  MOV R0, UR4 ;  /* 0x0000000400007c02 */ /* 0x000fce0008000f00 */
.L_x_145:
[----:B-1----:R1:W2:Y:S02]  /*8c00*/  SYNCS.PHASECHK.TRANS64.TRYWAIT P0, [R0+URZ], R2 ;  /* 0x00000002000075a7 */ /* 0x0022a400080011ff */
[----:B--2---:R-:W-:Y:S05]  /*8c10*/  @!P0 NANOSLEEP.SYNCS 0x989680 ;  /* 0x009896800000895d */ /* 0x004fea0003900000 */
[----:B------:R-:W2:Y:S02]  /*8c20*/  @!P0 SYNCS.PHASECHK.TRANS64 P0, [R0+URZ], R2 ;  /* 0x00000002000085a7 */ /* 0x000ea400080010ff */
[----:B--2---:R-:W-:Y:S05]  /*8c30*/  @!P0 BRA `(.L_x_145) ;  /* 0xfffffffc00f08947 */ /* 0x004fea000383ffff */
[----:B------:R-:W-:Y:S05]  /*8c40*/  BRA `(.L_x_146) ;  /* 0xffffffa0007c7947 */ /* 0x000fea000383ffff */
.L_x_41:
[----:B------:R-:W-:-:S07]  /*8c50*/  MOV R0, UR4 ;  /* 0x0000000400007c02 */ /* 0x000fce0008000f00 */
.L_x_147:
[----:B-1----:R1:W2:Y:S02]  /*8c60*/  SYNCS.PHASECHK.TRANS64.TRYWAIT P0, [R0+URZ], R2 ;  /* 0x00000002000075a7 */ /* 0x0022a400080011ff */
[----:B--2---:R-:W-:Y:S05]  /*8c70*/  @!P0 NANOSLEEP.SYNCS 0x989680 ;  /* 0x009896800000895d */ /* 0x004fea0003900000 */
[----:B------:R-:W2:Y:S02]  /*8c80*/  @!P0 SYNCS.PHASECHK.TRANS64 P0, [R0+URZ], R2 ;  /* 0x00000002000085a7 */ /* 0x000ea400080010ff */
[----:B--2---:R-:W-:Y:S05]  /*8c90*/  @!P0 BRA `(.L_x_147) ;  /* 0xfffffffc00f08947 */ /* 0x004fea000383ffff */
[----:B------:R-:W-:Y:S05]  /*8ca0*/  BRA `(.L_x_148) ;  /* 0xffffffa0008c7947 */ /* 0x000fea000383ffff */
.L_x_42:
[----:B------:R-:W-:-:S07]  /*8cb0*/  MOV R0, UR4 ;  /* 0x0000000400007c02 */ /* 0x000fce0008000f00 */
.L_x_149:
[----:B-1----:R1:W2:Y:S02]  /*8cc0*/  SYNCS.PHASECHK.TRANS64.TRYWAIT P0, [R0+URZ], R2 ;  /* 0x00000002000075a7 */ /* 0x0022a400080011ff */
[----:B--2---:R-:W-:Y:S05]  /*8cd0*/  @!P0 NANOSLEEP.SYNCS 0x989680 ;  /* 0x009896800000895d */ /* 0x004fea0003900000 */
[----:B------:R-:W2:Y:S02]  /*8ce0*/  @!P0 SYNCS.PHASECHK.TRANS64 P0, [R0+URZ], R2 ;  /* 0x00000002000085a7 */ /* 0x000ea400080010ff */
[----:B--2---:R-:W-:Y:S05]  /*8cf0*/  @!P0 BRA `(.L_x_149) ;  /* 0xfffffffc00f08947 */ /* 0x004fea000383ffff */
[----:B------:R-:W-:Y:S05]  /*8d00*/  BRA `(.L_x_150) ;  /* 0xffffffa0009c7947 */ /* 0x000fea000383ffff */
.L_x_43:
[----:B------:R-:W-:-:S07]  /*8d10*/  MOV R0, UR4 ;  /* 0x0000000400007c02 */ /* 0x000fce0008000f00 */
.L_x_151:
[----:B-1----:R1:W2:Y:S02]  /*8d20*/  SYNCS.PHASECHK.TRANS64.TRYWAIT P0, [R0+URZ], R2 ;  /* 0x00000002000075a7 */ /* 0x0022a400080011ff */
[----:B--2---:R-:W-:Y:S05]  /*8d30*/  @!P0 NANOSLEEP.SYNCS 0x989680 ;  /* 0x009896800000895d */ /* 0x004fea0003900000 */
[----:B------:R-:W2:Y:S02]  /*8d40*/  @!P0 SYNCS.PHASECHK.TRANS64 P0, [R0+URZ], R2 ;  /* 0x00000002000085a7 */ /* 0x000ea400080010ff */
[----:B--2---:R-:W-:Y:S05]  /*8d50*/  @!P0 BRA `(.L_x_151) ;  /* 0xfffffffc00f08947 */ /* 0x004fea000383ffff */
[----:B------:R-:W-:Y:S05]  /*8d60*/  BRA `(.L_x_152) ;  /* 0xffffffa000ac7947 */ /* 0x000fea000383ffff */
.L_x_44:
[----:B------:R-:W-:-:S07]  /*8d70*/  MOV R0, UR4 ;  /* 0x0000000400007c02 */ /* 0x000fce0008000f00 */
.L_x_153:
[----:B-1----:R1:W2:Y:S02]  /*8d80*/  SYNCS.PHASECHK.TRANS64.TRYWAIT P0, [R0+URZ], R2 ;  /* 0x00000002000075a7 */ /* 0x0022a400080011ff */
[----:B--2---:R-:W-:Y:S05]  /*8d90*/  @!P0 NANOSLEEP.SYNCS 0x989680 ;  /* 0x009896800000895d */ /* 0x004fea0003900000 */
[----:B------:R-:W2:Y:S02]  /*8da0*/  @!P0 SYNCS.PHASECHK.TRANS64 P0, [R0+URZ], R2 ;  /* 0x00000002000085a7 */ /* 0x000ea400080010ff */
[----:B--2---:R-:W-:Y:S05]  /*8db0*/  @!P0 BRA `(.L_x_153) ;  /* 0xfffffffc00f08947 */ /* 0x004fea000383ffff */
[----:B------:R-:W-:Y:S05]  /*8dc0*/  BRA `(.L_x_154) ;  /* 0xffffffa000bc7947 */ /* 0x000fea000383ffff */
.L_x_45:
[----:B------:R-:W-:-:S07]  /*8dd0*/  MOV R0, UR4 ;  /* 0x0000000400007c02 */ /* 0x000fce0008000f00 */
.L_x_155:
[----:B-1----:R1:W2:Y:S02]  /*8de0*/  SYNCS.PHASECHK.TRANS64.TRYWAIT P0, [R0+URZ], R2 ;  /* 0x00000002000075a7 */ /* 0x0022a400080011ff */
[----:B--2---:R-:W-:Y:S05]  /*8df0*/  @!P0 NANOSLEEP.SYNCS 0x989680 ;  /* 0x009896800000895d */ /* 0x004fea0003900000 */
[----:B------:R-:W2:Y:S02]  /*8e00*/  @!P0 SYNCS.PHASECHK.TRANS64 P0, [R0+URZ], R2 ;  /* 0x00000002000085a7 */ /* 0x000ea400080010ff */
[----:B--2---:R-:W-:Y:S05]  /*8e10*/  @!P0 BRA `(.L_x_155) ;  /* 0xfffffffc00f08947 */ /* 0x004fea000383ffff */
[----:B------:R-:W-:Y:S05]  /*8e20*/  BRA `(.L_x_156) ;  /* 0xffffffa000cc7947 */ /* 0x000fea000383ffff */
.L_x_46:
[----:B------:R-:W-:-:S07]  /*8e30*/  MOV R0, UR4 ;  /* 0x0000000400007c02 */ /* 0x000fce0008000f00 */
.L_x_157:
[----:B-1----:R1:W2:Y:S02]  /*8e40*/  SYNCS.PHASECHK.TRANS64.TRYWAIT P0, [R0+URZ], R2 ;  /* 0x00000002000075a7 */ /* 0x0022a400080011ff */
[----:B--2---:R-:W-:Y:S05]  /*8e50*/  @!P0 NANOSLEEP.SYNCS 0x989680 ;  /* 0x009896800000895d */ /* 0x004fea0003900000 */
[----:B------:R-:W2:Y:S02]  /*8e60*/  @!P0 SYNCS.PHASECHK.TRANS64 P0, [R0+URZ], R2 ;  /* 0x00000002000085a7 */ /* 0x000ea400080010ff */
[----:B--2---:R-:W-:Y:S05]  /*8e70*/  @!P0 BRA `(.L_x_157) ;  /* 0xfffffffc00f08947 */ /* 0x004fea000383ffff */
[----:B------:R-:W-:Y:S05]  /*8e80*/  BRA `(.L_x_158) ;  /* 0xffffffa000dc7947 */ /* 0x000fea000383ffff */
.L_x_47:
[----:B------:R-:W-:-:S07]  /*8e90*/  MOV R0, UR4 ;  /* 0x0000000400007c02 */ /* 0x000fce0008000f00 */
.L_x_159:
[----:B-1----:R1:W2:Y:S02]  /*8ea0*/  SYNCS.PHASECHK.TRANS64.TRYWAIT P0, [R0+URZ], R2 ;  /* 0x00000002000075a7 */ /* 0x0022a400080011ff */
[----:B--2---:R-:W-:Y:S05]  /*8eb0*/  @!P0 NANOSLEEP.SYNCS 0x989680 ;  /* 0x009896800000895d */ /* 0x004fea0003900000 */
[----:B------:R-:W2:Y:S02]  /*8ec0*/  @!P0 SYNCS.PHASECHK.TRANS64 P0, [R0+URZ], R2 ;  /* 0x00000002000085a7 */ /* 0x000ea400080010ff */
[----:B--2---:R-:W-:Y:S05]  /*8ed0*/  @!P0 BRA `(.L_x_159) ;  /* 0xfffffffc00f08947 */ /* 0x004fea000383ffff */
[----:B------:R-:W-:Y:S05]  /*8ee0*/  BRA `(.L_x_160) ;  /* 0xffffffa000ec7947 */ /* 0x000fea000383ffff */
.L_x_48:
[----:B------:R-:W-:-:S07]  /*8ef0*/  MOV R0, UR4 ;  /* 0x0000000400007c02 */ /* 0x000fce0008000f00 */
.L_x_161:
[----:B-1----:R1:W2:Y:S02]  /*8f00*/  SYNCS.PHASECHK.TRANS64.TRYWAIT P0, [R0+URZ], R2 ;  /* 0x00000002000075a7 */ /* 0x0022a400080011ff */
[----:B--2---:R-:W-:Y:S05]  /*8f10*/  @!P0 NANOSLEEP.SYNCS 0x989680 ;  /* 0x009896800000895d */ /* 0x004fea0003900000 */
[----:B------:R-:W2:Y:S02]  /*8f20*/  @!P0 SYNCS.PHASECHK.TRANS64 P0, [R0+URZ], R2 ;  /* 0x00000002000085a7 */ /* 0x000ea400080010ff */
[----:B--2---:R-:W-:Y:S05]  /*8f30*/  @!P0 BRA `(.L_x_161) ;  /* 0xfffffffc00f08947 */ /* 0x004fea000383ffff */
[----:B------:R-:W-:Y:S05]  /*8f40*/  BRA `(.L_x_162) ;  /* 0xffffffa000fc7947 */ /* 0x000fea000383ffff */
.L_x_49:
[----:B------:R-:W-:-:S07]  /*8f50*/  MOV R0, UR4 ;  /* 0x0000000400007c02 */ /* 0x000fce0008000f00 */
.L_x_163:
[----:B-1----:R1:W2:Y:S02]  /*8f60*/  SYNCS.PHASECHK.TRANS64.TRYWAIT P0, [R0+URZ], R2 ;  /* 0x00000002000075a7 */ /* 0x0022a400080011ff */
[----:B--2---:R-:W-:Y:S05]  /*8f70*/  @!P0 NANOSLEEP.SYNCS 0x989680 ;  /* 0x009896800000895d */ /* 0x004fea0003900000 */
[----:B------:R-:W2:Y:S02]  /*8f80*/  @!P0 SYNCS.PHASECHK.TRANS64 P0, [R0+URZ], R2 ;  /* 0x00000002000085a7 */ /* 0x000ea400080010ff */
[----:B--2---:R-:W-:Y:S05]  /*8f90*/  @!P0 BRA `(.L_x_163) ;  /* 0xfffffffc00f08947 */ /* 0x004fea000383ffff */
[----:B------:R-:W-:Y:S05]  /*8fa0*/  BRA `(.L_x_164) ;  /* 0xffffffa4000c7947 */ /* 0x000fea000383ffff */
.L_x_50:
[----:B------:R-:W-:-:S07]  /*8fb0*/  MOV R0, UR4 ;  /* 0x0000000400007c02 */ /* 0x000fce0008000f00 */
.L_x_165:
[----:B-1----:R1:W2:Y:S02]  /*8fc0*/  SYNCS.PHASECHK.TRANS64.TRYWAIT P0, [R0+URZ], R2 ;  /* 0x00000002000075a7 */ /* 0x0022a400080011ff */
[----:B--2---:R-:W-:Y:S05]  /*8fd0*/  @!P0 NANOSLEEP.SYNCS 0x989680 ;  /* 0x009896800000895d */ /* 0x004fea0003900000 */
[----:B------:R-:W2:Y:S02]  /*8fe0*/  @!P0 SYNCS.PHASECHK.TRANS64 P0, [R0+URZ], R2 ;  /* 0x00000002000085a7 */ /* 0x000ea400080010ff */
[----:B--2---:R-:W-:Y:S05]  /*8ff0*/  @!P0 BRA `(.L_x_165) ;  /* 0xfffffffc00f08947 */ /* 0x004fea000383ffff */
[----:B------:R-:W-:Y:S05]  /*9000*/  BRA `(.L_x_166) ;  /* 0xffffffa4001c7947 */ /* 0x000fea000383ffff */
.L_x_51:
[----:B------:R-:W-:-:S07]  /*9010*/  MOV R0, UR4 ;  /* 0x0000000400007c02 */ /* 0x000fce0008000f00 */
.L_x_167:
[----:B-1----:R1:W2:Y:S02]  /*9020*/  SYNCS.PHASECHK.TRANS64.TRYWAIT P0, [R0+URZ], R2 ;  /* 0x00000002000075a7 */ /* 0x0022a400080011ff */
[----:B--2---:R-:W-:Y:S05]  /*9030*/  @!P0 NANOSLEEP.SYNCS 0x989680 ;  /* 0x009896800000895d */ /* 0x004fea0003900000 */
[----:B------:R-:W2:Y:S02]  /*9040*/  @!P0 SYNCS.PHASECHK.TRANS64 P0, [R0+URZ], R2 ;  /* 0x00000002000085a7 */ /* 0x000ea400080010ff */
[----:B--2---:R-:W-:Y:S05]  /*9050*/  @!P0 BRA `(.L_x_167) ;  /* 0xfffffffc00f08947 */ /* 0x004fea000383ffff */
[----:B------:R-:W-:Y:S05]  /*9060*/  BRA `(.L_x_168) ;  /* 0xffffffa4002c7947 */ /* 0x000fea000383ffff */
.L_x_52:
[----:B------:R-:W-:-:S07]  /*9070*/  MOV R0, UR4 ;  /* 0x0000000400007c02 */ /* 0x000fce0008000f00 */
.L_x_169:
[----:B-1----:R1:W2:Y:S02]  /*9080*/  SYNCS.PHASECHK.TRANS64.TRYWAIT P0, [R0+URZ], R2 ;  /* 0x00000002000075a7 */ /* 0x0022a400080011ff */
[----:B--2---:R-:W-:Y:S05]  /*9090*/  @!P0 NANOSLEEP.SYNCS 0x989680 ;  /* 0x009896800000895d */ /* 0x004fea0003900000 */
[----:B------:R-:W2:Y:S02]  /*90a0*/  @!P0 SYNCS.PHASECHK.TRANS64 P0, [R0+URZ], R2 ;  /* 0x00000002000085a7 */ /* 0x000ea400080010ff */
[----:B--2---:R-:W-:Y:S05]  /*90b0*/  @!P0 BRA `(.L_x_169) ;  /* 0xfffffffc00f08947 */ /* 0x004fea000383ffff */
[----:B------:R-:W-:Y:S05]  /*90c0*/  BRA `(.L_x_170) ;  /* 0xffffffa4003c7947 */ /* 0x000fea000383ffff */
.L_x_53:
[----:B------:R-:W-:-:S07]  /*90d0*/  MOV R0, UR4 ;  /* 0x0000000400007c02 */ /* 0x000fce0008000f00 */
.L_x_171:
[----:B-1----:R1:W2:Y:S02]  /*90e0*/  SYNCS.PHASECHK.TRANS64.TRYWAIT P0, [R0+URZ], R2 ;  /* 0x00000002000075a7 */ /* 0x0022a400080011ff */
[----:B--2---:R-:W-:Y:S05]  /*90f0*/  @!P0 NANOSLEEP.SYNCS 0x989680 ;  /* 0x009896800000895d */ /* 0x004fea0003900000 */
[----:B------:R-:W2:Y:S02]  /*9100*/  @!P0 SYNCS.PHASECHK.TRANS64 P0, [R0+URZ], R2 ;  /* 0x00000002000085a7 */ /* 0x000ea400080010ff */
[----:B--2---:R-:W-:Y:S05]  /*9110*/  @!P0 BRA `(.L_x_171) ;  /* 0xfffffffc00f08947 */ /* 0x004fea000383ffff */
[----:B------:R-:W-:Y:S05]  /*9120*/  BRA `(.L_x_172) ;  /* 0xffffffa4004c7947 */ /* 0x000fea000383ffff */
.L_x_54:
[----:B------:R-:W-:-:S07]  /*9130*/  MOV R0, UR4 ;  /* 0x0000000400007c02 */ /* 0x000fce0008000f00 */
.L_x_173:
[----:B-1----:R1:W2:Y:S02]  /*9140*/  SYNCS.PHASECHK.TRANS64.TRYWAIT P0, [R0+URZ], R2 ;  /* 0x00000002000075a7 */ /* 0x0022a400080011ff */
[----:B--2---:R-:W-:Y:S05]  /*9150*/  @!P0 NANOSLEEP.SYNCS 0x989680 ;  /* 0x009896800000895d */ /* 0x004fea0003900000 */
[----:B------:R-:W2:Y:S02]  /*9160*/  @!P0 SYNCS.PHASECHK.TRANS64 P0, [R0+URZ], R2 ;  /* 0x00000002000085a7 */ /* 0x000ea400080010ff */
[----:B--2---:R-:W-:Y:S05]  /*9170*/  @!P0 BRA `(.L_x_173) ;  /* 0xfffffffc00f08947 */ /* 0x004fea000383ffff */
[----:B------:R-:W-:Y:S05]  /*9180*/  BRA `(.L_x_174) ;  /* 0xffffffa4005c7947 */ /* 0x000fea000383ffff */
.L_x_55:
[----:B------:R-:W-:-:S07]  /*9190*/  MOV R0, UR4 ;  /* 0x0000000400007c02 */ /* 0x000fce0008000f00 */
.L_x_175:
[----:B-1----:R1:W2:Y:S02]  /*91a0*/  SYNCS.PHASECHK.TRANS64.TRYWAIT P0, [R0+URZ], R2 ;  /* 0x00000002000075a7 */ /* 0x0022a400080011ff */
[----:B--2---:R-:W-:Y:S05]  /*91b0*/  @!P0 NANOSLEEP.SYNCS 0x989680 ;  /* 0x009896800000895d */ /* 0x004fea0003900000 */
[----:B------:R-:W2:Y:S02]  /*91c0*/  @!P0 SYNCS.PHASECHK.TRANS64 P0, [R0+URZ], R2 ;  /* 0x00000002000085a7 */ /* 0x000ea400080010ff */
[----:B--2---:R-:W-:Y:S05]  /*91d0*/  @!P0 BRA `(.L_x_175) ;  /* 0xfffffffc00f08947 */ /* 0x004fea000383ffff */
[----:B------:R-:W-:Y:S05]  /*91e0*/  BRA `(.L_x_176) ;  /* 0xffffffa4006c7947 */ /* 0x000fea000383ffff */
.L_x_56:
[----:B------:R-:W-:-:S07]  /*91f0*/  MOV R0, UR4 ;  /* 0x0000000400007c02 */ /* 0x000fce0008000f00 */
.L_x_177:
[----:B-1----:R1:W2:Y:S02]  /*9200*/  SYNCS.PHASECHK.TRANS64.TRYWAIT P0, [R0+URZ], R2 ;  /* 0x00000002000075a7 */ /* 0x0022a400080011ff */
[----:B--2---:R-:W-:Y:S05]  /*9210*/  @!P0 NANOSLEEP.SYNCS 0x989680 ;  /* 0x009896800000895d */ /* 0x004fea0003900000 */
[----:B------:R-:W2:Y:S02]  /*9220*/  @!P0 SYNCS.PHASECHK.TRANS64 P0, [R0+URZ], R2 ;  /* 0x00000002000085a7 */ /* 0x000ea400080010ff */
[----:B--2---:R-:W-:Y:S05]  /*9230*/  @!P0 BRA `(.L_x_177) ;  /* 0xfffffffc00f08947 */ /* 0x004fea000383ffff */
[----:B------:R-:W-:Y:S05]  /*9240*/  BRA `(.L_x_178) ;  /* 0xffffffa4007c7947 */ /* 0x000fea000383ffff */
.L_x_57:
[----:B------:R-:W-:-:S07]  /*9250*/  MOV R0, UR4 ;  /* 0x0000000400007c02 */ /* 0x000fce0008000f00 */
.L_x_179:
[----:B-1----:R1:W2:Y:S02]  /*9260*/  SYNCS.PHASECHK.TRANS64.TRYWAIT P0, [R0+URZ], R2 ;  /* 0x00000002000075a7 */ /* 0x0022a400080011ff */
[----:B--2---:R-:W-:Y:S05]  /*9270*/  @!P0 NANOSLEEP.SYNCS 0x989680 ;  /* 0x009896800000895d */ /* 0x004fea0003900000 */
[----:B------:R-:W2:Y:S02]  /*9280*/  @!P0 SYNCS.PHASECHK.TRANS64 P0, [R0+URZ], R2 ;  /* 0x00000002000085a7 */ /* 0x000ea400080010ff */
[----:B--2---:R-:W-:Y:S05]  /*9290*/  @!P0 BRA `(.L_x_179) ;  /* 0xfffffffc00f08947 */ /* 0x004fea000383ffff */
[----:B------:R-:W-:Y:S05]  /*92a0*/  BRA `(.L_x_180) ;  /* 0xffffffa4008c7947 */ /* 0x000fea000383ffff */
.L_x_58:
[----:B------:R-:W-:-:S07]  /*92b0*/  MOV R0, UR4 ;  /* 0x0000000400007c02 */ /* 0x000fce0008000f00 */
.L_x_181:
[----:B-1----:R1:W2:Y:S02]  /*92c0*/  SYNCS.PHASECHK.TRANS64.TRYWAIT P0, [R0+URZ], R2 ;  /* 0x00000002000075a7 */ /* 0x0022a400080011ff */
[----:B--2---:R-:W-:Y:S05]  /*92d0*/  @!P0 NANOSLEEP.SYNCS 0x989680 ;  /* 0x009896800000895d */ /* 0x004fea0003900000 */
[----:B------:R-:W2:Y:S02]  /*92e0*/  @!P0 SYNCS.PHASECHK.TRANS64 P0, [R0+URZ], R2 ;  /* 0x00000002000085a7 */ /* 0x000ea400080010ff */
[----:B--2---:R-:W-:Y:S05]  /*92f0*/  @!P0 BRA `(.L_x_181) ;  /* 0xfffffffc00f08947 */ /* 0x004fea000383ffff */
[----:B------:R-:W-:Y:S05]  /*9300*/  BRA `(.L_x_182) ;  /* 0xffffffa4009c7947 */ /* 0x000fea000383ffff */
.L_x_59:
[----:B------:R-:W-:-:S07]  /*9310*/  MOV R0, UR4 ;  /* 0x0000000400007c02 */ /* 0x000fce0008000f00 */
.L_x_183:
[----:B-1----:R1:W2:Y:S02]  /*9320*/  SYNCS.PHASECHK.TRANS64.TRYWAIT P0, [R0+URZ], R2 ;  /* 0x00000002000075a7 */ /* 0x0022a400080011ff */
[----:B--2---:R-:W-:Y:S05]  /*9330*/  @!P0 NANOSLEEP.SYNCS 0x989680 ;  /* 0x009896800000895d */ /* 0x004fea0003900000 */
[----:B------:R-:W2:Y:S02]  /*9340*/  @!P0 SYNCS.PHASECHK.TRANS64 P0, [R0+URZ], R2 ;  /* 0x00000002000085a7 */ /* 0x000ea400080010ff */
[----:B--2---:R-:W-:Y:S05]  /*9350*/  @!P0 BRA `(.L_x_183) ;  /* 0xfffffffc00f08947 */ /* 0x004fea000383ffff */
[----:B------:R-:W-:Y:S05]  /*9360*/  BRA `(.L_x_184) ;  /* 0xffffffa400ac7947 */ /* 0x000fea000383ffff */
.L_x_60:
[----:B------:R-:W-:-:S07]  /*9370*/  MOV R0, UR4 ;  /* 0x0000000400007c02 */ /* 0x000fce0008000f00 */
.L_x_185:
[----:B-1----:R1:W2:Y:S02]  /*9380*/  SYNCS.PHASECHK.TRANS64.TRYWAIT P0, [R0+URZ], R2 ;  /* 0x00000002000075a7 */ /* 0x0022a400080011ff */
[----:B--2---:R-:W-:Y:S05]  /*9390*/  @!P0 NANOSLEEP.SYNCS 0x989680 ;  /* 0x009896800000895d */ /* 0x004fea0003900000 */
[----:B------:R-:W2:Y:S02]  /*93a0*/  @!P0 SYNCS.PHASECHK.TRANS64 P0, [R0+URZ], R2 ;  /* 0x00000002000085a7 */ /* 0x000ea400080010ff */
[----:B--2---:R-:W-:Y:S05]  /*93b0*/  @!P0 BRA `(.L_x_185) ;  /* 0xfffffffc00f08947 */ /* 0x004fea000383ffff */
[----:B------:R-:W-:Y:S05]  /*93c0*/  BRA `(.L_x_186) ;  /* 0xffffffa400bc7947 */ /* 0x000fea000383ffff */
.L_x_61:
[----:B------:R-:W-:-:S07]  /*93d0*/  MOV R0, UR4 ;  /* 0x0000000400007c02 */ /* 0x000fce0008000f00 */
.L_x_187:
[----:B-1----:R1:W2:Y:S02]  /*93e0*/  SYNCS.PHASECHK.TRANS64.TRYWAIT P0, [R0+URZ], R2 ;  /* 0x00000002000075a7 */ /* 0x0022a400080011ff */
[----:B--2---:R-:W-:Y:S05]  /*93f0*/  @!P0 NANOSLEEP.SYNCS 0x989680 ;  /* 0x009896800000895d */ /* 0x004fea0003900000 */
[----:B------:R-:W2:Y:S02]  /*9400*/  @!P0 SYNCS.PHASECHK.TRANS64 P0, [R0+URZ], R2 ;  /* 0x00000002000085a7 */ /* 0x000ea400080010ff */
[----:B--2---:R-:W-:Y:S05]  /*9410*/  @!P0 BRA `(.L_x_187) ;  /* 0xfffffffc00f08947 */ /* 0x004fea000383ffff */
[----:B------:R-:W-:Y:S05]  /*9420*/  BRA `(.L_x_188) ;  /* 0xffffffa400cc7947 */ /* 0x000fea000383ffff */
.L_x_62:
[----:B------:R-:W-:-:S07]  /*9430*/  MOV R0, UR4 ;  /* 0x0000000400007c02 */ /* 0x000fce0008000f00 */
.L_x_189:
[----:B-1----:R1:W2:Y:S02]  /*9440*/  SYNCS.PHASECHK.TRANS64.TRYWAIT P0, [R0+URZ], R2 ;  /* 0x00000002000075a7 */ /* 0x0022a400080011ff */
[----:B--2---:R-:W-:Y:S05]  /*9450*/  @!P0 NANOSLEEP.SYNCS 0x989680 ;  /* 0x009896800000895d */ /* 0x004fea0003900000 */
[----:B------:R-:W2:Y:S02]  /*9460*/  @!P0 SYNCS.PHASECHK.TRANS64 P0, [R0+URZ], R2 ;  /* 0x00000002000085a7 */ /* 0x000ea400080010ff */
[----:B--2---:R-:W-:Y:S05]  /*9470*/  @!P0 BRA `(.L_x_189) ;  /* 0xfffffffc00f08947 */ /* 0x004fea000383ffff */
[----:B------:R-:W-:Y:S05]  /*9480*/  BRA `(.L_x_190) ;  /* 0xffffffa400dc7947 */ /* 0x000fea000383ffff */
.L_x_63:
[----:B------:R-:W-:-:S07]  /*9490*/  MOV R0, UR4 ;  /* 0x0000000400007c02 */ /* 0x000fce0008000f00 */
.L_x_191:
[----:B-1----:R1:W2:Y:S02]  /*94a0*/  SYNCS.PHASECHK.TRANS64.TRYWAIT P0, [R0+URZ], R2 ;  /* 0x00000002000075a7 */ /* 0x0022a400080011ff */
[----:B--2---:R-:W-:Y:S05]  /*94b0*/  @!P0 NANOSLEEP.SYNCS 0x989680 ;  /* 0x009896800000895d */ /* 0x004fea0003900000 */
[----:B------:R-:W2:Y:S02]  /*94c0*/  @!P0 SYNCS.PHASECHK.TRANS64 P0, [R0+URZ], R2 ;  /* 0x00000002000085a7 */ /* 0x000ea400080010ff */
[----:B--2---:R-:W-:Y:S05]  /*94d0*/  @!P0 BRA `(.L_x_191) ;  /* 0xfffffffc00f08947 */ /* 0x004fea000383ffff */
[----:B------:R-:W-:Y:S05]  /*94e0*/  BRA `(.L_x_192) ;  /* 0xffffffa400ec7947 */ /* 0x000fea000383ffff */
.L_x_64:
[----:B------:R-:W-:-:S07]  /*94f0*/  MOV R0, UR4 ;  /* 0x0000000400007c02 */ /* 0x000fce0008000f00 */
.L_x_193:
[----:B-1----:R1:W2:Y:S02]  /*9500*/  SYNCS.PHASECHK.TRANS64.TRYWAIT P0, [R0+URZ], R2 ;  /* 0x00000002000075a7 */ /* 0x0022a400080011ff */
[----:B--2---:R-:W-:Y:S05]  /*9510*/  @!P0 NANOSLEEP.SYNCS 0x989680 ;  /* 0x009896800000895d */ /* 0x004fea0003900000 */
[----:B------:R-:W2:Y:S02]  /*9520*/  @!P0 SYNCS.PHASECHK.TRANS64 P0, [R0+URZ], R2 ;  /* 0x00000002000085a7 */ /* 0x000ea400080010ff */
[----:B--2---:R-:W-:Y:S05]  /*9530*/  @!P0 BRA `(.L_x_193) ;  /* 0xfffffffc00f08947 */ /* 0x004fea000383ffff */
[----:B------:R-:W-:Y:S05]  /*9540*/  BRA `(.L_x_194) ;  /* 0xffffffa400fc7947 */ /* 0x000fea000383ffff */
.L_x_65:
[----:B------:R-:W-:-:S07]  /*9550*/  MOV R0, UR4 ;  /* 0x0000000400007c02 */ /* 0x000fce0008000f00 */
.L_x_195:
[----:B-1----:R1:W2:Y:S02]  /*9560*/  SYNCS.PHASECHK.TRANS64.TRYWAIT P0, [R0+URZ], R2 ;  /* 0x00000002000075a7 */ /* 0x0022a400080011ff */
[----:B--2---:R-:W-:Y:S05]  /*9570*/  @!P0 NANOSLEEP.SYNCS 0x989680 ;  /* 0x009896800000895d */ /* 0x004fea0003900000 */
[----:B------:R-:W2:Y:S02]  /*9580*/  @!P0 SYNCS.PHASECHK.TRANS64 P0, [R0+URZ], R2 ;  /* 0x00000002000085a7 */ /* 0x000ea400080010ff */
[----:B--2---:R-:W-:Y:S05]  /*9590*/  @!P0 BRA `(.L_x_195) ;  /* 0xfffffffc00f08947 */ /* 0x004fea000383ffff */
[----:B------:R-:W-:Y:S05]  /*95a0*/  BRA `(.L_x_196) ;  /* 0xffffffa8000c7947 */ /* 0x000fea000383ffff */
.L_x_66:
[----:B------:R-:W-:-:S07]  /*95b0*/  MOV R0, UR4 ;  /* 0x0000000400007c02 */ /* 0x000fce0008000f00 */
.L_x_197:
[----:B-1----:R1:W2:Y:S02]  /*95c0*/  SYNCS.PHASECHK.TRANS64.TRYWAIT P0, [R0+URZ], R2 ;  /* 0x00000002000075a7 */ /* 0x0022a400080011ff */
[----:B--2---:R-:W-:Y:S05]  /*95d0*/  @!P0 NANOSLEEP.SYNCS 0x989680 ;  /* 0x009896800000895d */ /* 0x004fea0003900000 */
[----:B------:R-:W2:Y:S02]  /*95e0*/  @!P0 SYNCS.PHASECHK.TRANS64 P0, [R0+URZ], R2 ;  /* 0x00000002000085a7 */ /* 0x000ea400080010ff */
[----:B--2---:R-:W-:Y:S05]  /*95f0*/  @!P0 BRA `(.L_x_197) ;  /* 0xfffffffc00f08947 */ /* 0x004fea000383ffff */
[----:B------:R-:W-:Y:S05]  /*9600*/  BRA `(.L_x_198) ;  /* 0xffffffa8001c7947 */ /* 0x000fea000383ffff */
.L_x_69:
[----:B------:R-:W-:-:S07]  /*9610*/  MOV R4, UR45 ;  /* 0x0000002d00047c02 */ /* 0x000fce0008000f00 */
.L_x_199:
[----:B-1----:R1:W2:Y:S02]  /*9620*/  SYNCS.PHASECHK.TRANS64.TRYWAIT P1, [R4+URZ+0x258], R6 ;  /* 0x00025806040075a7 */ /* 0x0022a400080211ff */
[----:B--2---:R-:W-:Y:S05]  /*9630*/  @!P1 NANOSLEEP.SYNCS 0x989680 ;  /* 0x009896800000995d */ /* 0x004fea0003900000 */
[----:B------:R-:W2:Y:S02]  /*9640*/  @!P1 SYNCS.PHASECHK.TRANS64 P1, [R4+URZ+0x258], R6 ;  /* 0x00025806040095a7 */ /* 0x000ea400080210ff */
[----:B--2---:R-:W-:Y:S05]  /*9650*/  @!P1 BRA `(.L_x_199) ;  /* 0xfffffffc00f09947 */ /* 0x004fea000383ffff */
[----:B------:R-:W-:Y:S05]  /*9660*/  BRA `(.L_x_200) ;  /* 0xffffffa800847947 */ /* 0x000fea000383ffff */
.L_x_70:
[----:B-1----:R-:W-:-:S07]  /*9670*/  MOV R4, UR45 ;  /* 0x0000002d00047c02 */ /* 0x002fce0008000f00 */
.L_x_201:
[----:B-1----:R1:W2:Y:S02]  /*9680*/  SYNCS.PHASECHK.TRANS64.TRYWAIT P1, [R4+URZ+0x250], R5 ;  /* 0x00025005040075a7 */ /* 0x0022a400080211ff */
[----:B--2---:R-:W-:Y:S05]  /*9690*/  @!P1 NANOSLEEP.SYNCS 0x989680 ;  /* 0x009896800000995d */ /* 0x004fea0003900000 */
[----:B------:R-:W2:Y:S02]  /*96a0*/  @!P1 SYNCS.PHASECHK.TRANS64 P1, [R4+URZ+0x250], R5 ;  /* 0x00025005040095a7 */ /* 0x000ea400080210ff */
[----:B--2---:R-:W-:Y:S05]  /*96b0*/  @!P1 BRA `(.L_x_201) ;  /* 0xfffffffc00f09947 */ /* 0x004fea000383ffff */
[----:B------:R-:W-:Y:S05]  /*96c0*/  BRA `(.L_x_202) ;  /* 0xffffffa8008c7947 */ /* 0x000fea000383ffff */
.L_x_78:
[----:B------:R-:W-:-:S07]  /*96d0*/  MOV R0, UR6 ;  /* 0x0000000600007c02 */ /* 0x000fce0008000f00 */
.L_x_203:
[----:B-1----:R1:W2:Y:S02]  /*96e0*/  SYNCS.PHASECHK.TRANS64.TRYWAIT P0, [R0+URZ+0x250], R4 ;  /* 0x00025004000075a7 */ /* 0x0022a400080011ff */
[----:B--2---:R-:W-:Y:S05]  /*96f0*/  @!P0 NANOSLEEP.SYNCS 0x989680 ;  /* 0x009896800000895d */ /* 0x004fea0003900000 */
[----:B------:R-:W2:Y:S02]  /*9700*/  @!P0 SYNCS.PHASECHK.TRANS64 P0, [R0+URZ+0x250], R4 ;  /* 0x00025004000085a7 */ /* 0x000ea400080010ff */
[----:B--2---:R-:W-:Y:S05]  /*9710*/  @!P0 BRA `(.L_x_203) ;  /* 0xfffffffc00f08947 */ /* 0x004fea000383ffff */
[----:B------:R-:W-:Y:S05]  /*9720*/  BRA `(.L_x_204) ;  /* 0xffffffac00f87947 */ /* 0x000fea000383ffff */
.L_x_79:
[----:B------:R-:W-:-:S07]  /*9730*/  MOV R4, UR8 ;  /* 0x0000000800047c02 */ /* 0x000fce0008000f00 */
.L_x_205:
[----:B-1----:R1:W2:Y:S02]  /*9740*/  SYNCS.PHASECHK.TRANS64.TRYWAIT P0, [R4+URZ+0x270], R0 ;  /* 0x00027000040075a7 */ /* 0x0022a400080011ff */
[----:B--2---:R-:W-:Y:S05]  /*9750*/  @!P0 NANOSLEEP.SYNCS 0x989680 ;  /* 0x009896800000895d */ /* 0x004fea0003900000 */
[----:B------:R-:W2:Y:S02]  /*9760*/  @!P0 SYNCS.PHASECHK.TRANS64 P0, [R4+URZ+0x270], R0 ;  /* 0x00027000040085a7 */ /* 0x000ea400080010ff */
[----:B--2---:R-:W-:Y:S05]  /*9770*/  @!P0 BRA `(.L_x_205) ;  /* 0xfffffffc00f08947 */ /* 0x004fea000383ffff */
[----:B------:R-:W-:Y:S05]  /*9780*/  BRA `(.L_x_206) ;  /* 0xffffffb000147947 */ /* 0x000fea000383ffff */
.L_x_82:
[----:B-1----:R-:W-:Y:S07]  /*9790*/  MOV R0, UR7 ;  /* 0x0000000700007c02 */ /* 0x002fee0008000f00 */
.L_x_207:
[----:B-1----:R1:W2:Y:S02]  /*97a0*/  SYNCS.PHASECHK.TRANS64.TRYWAIT P0, [R0+URZ], R5 ;  /* 0x00000005000075a7 */ /* 0x0022a400080011ff */
[----:B--2---:R-:W-:Y:S05]  /*97b0*/  @!P0 NANOSLEEP.SYNCS 0x989680 ;  /* 0x009896800000895d */ /* 0x004fea0003900000 */
[----:B------:R-:W2:Y:S02]  /*97c0*/  @!P0 SYNCS.PHASECHK.TRANS64 P0, [R0+URZ], R5 ;  /* 0x00000005000085a7 */ /* 0x000ea400080010ff */
[----:B--2---:R-:W-:Y:S05]  /*97d0*/  @!P0 BRA `(.L_x_207) ;  /* 0xfffffffc00f08947 */ /* 0x004fea000383ffff */
[----:B------:R-:W-:Y:S05]  /*97e0*/  BRA `(.L_x_81) ;  /* 0xffffffb000387947 */ /* 0x000fea000383ffff */
.L_x_85:
[----:B------:R-:W-:-:S07]  /*97f0*/  MOV R0, UR5 ;  /* 0x0000000500007c02 */ /* 0x000fce0008000f00 */
.L_x_208:
[----:B-1----:R1:W4:Y:S02]  /*9800*/  SYNCS.PHASECHK.TRANS64.TRYWAIT P0, [R0+URZ], R2 ;  /* 0x00000002000075a7 */ /* 0x00232400080011ff */
[----:B----4-:R-:W-:Y:S05]  /*9810*/  @!P0 NANOSLEEP.SYNCS 0x989680 ;  /* 0x009896800000895d */ /* 0x010fea0003900000 */
[----:B------:R-:W4:Y:S02]  /*9820*/  @!P0 SYNCS.PHASECHK.TRANS64 P0, [R0+URZ], R2 ;  /* 0x00000002000085a7 */ /* 0x000f2400080010ff */
[----:B----4-:R-:W-:Y:S05]  /*9830*/  @!P0 BRA `(.L_x_208) ;  /* 0xfffffffc00f08947 */ /* 0x010fea000383ffff */
[----:B------:R-:W-:Y:S05]  /*9840*/  BRA `(.L_x_209) ;  /* 0xffffffb000e47947 */ /* 0x000fea000383ffff */
.L_x_86:
[----:B------:R-:W-:-:S07]  /*9850*/  MOV R0, UR7 ;  /* 0x0000000700007c02 */ /* 0x000fce0008000f00 */
.L_x_210:
[----:B-1----:R1:W4:Y:S02]  /*9860*/  SYNCS.PHASECHK.TRANS64.TRYWAIT P0, [R0+URZ], R2 ;  /* 0x00000002000075a7 */ /* 0x00232400080011ff */
[----:B----4-:R-:W-:Y:S05]  /*9870*/  @!P0 NANOSLEEP.SYNCS 0x989680 ;  /* 0x009896800000895d */ /* 0x010fea0003900000 */
[----:B------:R-:W4:Y:S02]  /*9880*/  @!P0 SYNCS.PHASECHK.TRANS64 P0, [R0+URZ], R2 ;  /* 0x00000002000085a7 */ /* 0x000f2400080010ff */
[----:B----4-:R-:W-:Y:S05]  /*9890*/  @!P0 BRA `(.L_x_210) ;  /* 0xfffffffc00f08947 */ /* 0x010fea000383ffff */
[----:B------:R-:W-:Y:S05]  /*98a0*/  BRA `(.L_x_211) ;  /* 0xffffffb000f07947 */ /* 0x000fea000383ffff */
.L_x_91:
[----:B------:R-:W-:Y:S07]  /*98b0*/  MOV R0, UR22 ;  /* 0x0000001600007c02 */ /* 0x000fee0008000f00 */
.L_x_212:
[----:B--2---:R2:W3:Y:S02]  /*98c0*/  SYNCS.PHASECHK.TRANS64.TRYWAIT P0, [R0+URZ+0x250], R2 ;  /* 0x00025002000075a7 */ /* 0x0044e400080011ff */
[----:B---3--:R-:W-:Y:S05]  /*98d0*/  @!P0 NANOSLEEP.SYNCS 0x989680 ;  /* 0x009896800000895d */ /* 0x008fea0003900000 */
[----:B------:R-:W3:Y:S02]  /*98e0*/  @!P0 SYNCS.PHASECHK.TRANS64 P0, [R0+URZ+0x250], R2 ;  /* 0x00025002000085a7 */ /* 0x000ee400080010ff */
[----:B---3--:R-:W-:Y:S05]  /*98f0*/  @!P0 BRA `(.L_x_212) ;  /* 0xfffffffc00f08947 */ /* 0x008fea000383ffff */
[----:B------:R-:W-:Y:S05]  /*9900*/  BRA `(.L_x_213) ;  /* 0xffffffb800107947 */ /* 0x000fea000383ffff */
.L_x_94:
[----:B------:R-:W-:Y:S07]  /*9910*/  MOV R0, UR22 ;  /* 0x0000001600007c02 */ /* 0x000fee0008000f00 */
.L_x_214:
[----:B-1----:R1:W2:Y:S02]  /*9920*/  SYNCS.PHASECHK.TRANS64.TRYWAIT P0, [R0+URZ+0x248], R2 ;  /* 0x00024802000075a7 */ /* 0x0022a400080011ff */
[----:B--2---:R-:W-:Y:S05]  /*9930*/  @!P0 NANOSLEEP.SYNCS 0x989680 ;  /* 0x009896800000895d */ /* 0x004fea0003900000 */
[----:B------:R-:W2:Y:S02]  /*9940*/  @!P0 SYNCS.PHASECHK.TRANS64 P0, [R0+URZ+0x248], R2 ;  /* 0x00024802000085a7 */ /* 0x000ea400080010ff */
[----:B--2---:R-:W-:Y:S05]  /*9950*/  @!P0 BRA `(.L_x_214) ;  /* 0xfffffffc00f08947 */ /* 0x004fea000383ffff */
[----:B------:R-:W-:Y:S05]  /*9960*/  BRA `(.L_x_93) ;  /* 0xffffffb800e87947 */ /* 0x000fea000383ffff */
.L_x_97:
[----:B------:R-:W-:Y:S07]  /*9970*/  MOV R0, UR22 ;  /* 0x0000001600007c02 */ /* 0x000fee0008000f00 */
.L_x_215:
[----:B-1----:R1:W2:Y:S02]  /*9980*/  SYNCS.PHASECHK.TRANS64.TRYWAIT P0, [R0+URZ+0x230], R14 ;  /* 0x0002300e000075a7 */ /* 0x0022a400080011ff */
[----:B--2---:R-:W-:Y:S05]  /*9990*/  @!P0 NANOSLEEP.SYNCS 0x989680 ;  /* 0x009896800000895d */ /* 0x004fea0003900000 */
[----:B------:R-:W2:Y:S02]  /*99a0*/  @!P0 SYNCS.PHASECHK.TRANS64 P0, [R0+URZ+0x230], R14 ;  /* 0x0002300e000085a7 */ /* 0x000ea400080010ff */
[----:B--2---:R-:W-:Y:S05]  /*99b0*/  @!P0 BRA `(.L_x_215) ;  /* 0xfffffffc00f08947 */ /* 0x004fea000383ffff */
[----:B------:R-:W-:Y:S05]  /*99c0*/  BRA `(.L_x_216) ;  /* 0xffffffbc00a07947 */ /* 0x000fea000383ffff */
.L_x_98:
[----:B------:R-:W-:Y:S07]  /*99d0*/  MOV R0, UR22 ;  /* 0x0000001600007c02 */ /* 0x000fee0008000f00 */
.L_x_217:
[----:B-1----:R1:W2:Y:S02]  /*99e0*/  SYNCS.PHASECHK.TRANS64.TRYWAIT P0, [R0+URZ+0x238], R14 ;  /* 0x0002380e000075a7 */ /* 0x0022a400080011ff */
[----:B--2---:R-:W-:Y:S05]  /*99f0*/  @!P0 NANOSLEEP.SYNCS 0x989680 ;  /* 0x009896800000895d */ /* 0x004fea0003900000 */
[----:B------:R-:W2:Y:S02]  /*9a00*/  @!P0 SYNCS.PHASECHK.TRANS64 P0, [R0+URZ+0x238], R14 ;  /* 0x0002380e000085a7 */ /* 0x000ea400080010ff */
[----:B--2---:R-:W-:Y:S05]  /*9a10*/  @!P0 BRA `(.L_x_217) ;  /* 0xfffffffc00f08947 */ /* 0x004fea000383ffff */
[----:B------:R-:W-:Y:S05]  /*9a20*/  BRA `(.L_x_218) ;  /* 0xffffffc000147947 */ /* 0x000fea000383ffff */
.L_x_100:
[----:B------:R-:W-:-:S07]  /*9a30*/  MOV R0, UR22 ;  /* 0x0000001600007c02 */ /* 0x000fce0008000f00 */
.L_x_219:
[----:B-1----:R1:W3:Y:S02]  /*9a40*/  SYNCS.PHASECHK.TRANS64.TRYWAIT P0, [R0+URZ+0x230], R2 ;  /* 0x00023002000075a7 */ /* 0x0022e400080011ff */
[----:B---3--:R-:W-:Y:S05]  /*9a50*/  @!P0 NANOSLEEP.SYNCS 0x989680 ;  /* 0x009896800000895d */ /* 0x008fea0003900000 */
[----:B------:R-:W3:Y:S02]  /*9a60*/  @!P0 SYNCS.PHASECHK.TRANS64 P0, [R0+URZ+0x230], R2 ;  /* 0x00023002000085a7 */ /* 0x000ee400080010ff */
[----:B---3--:R-:W-:Y:S05]  /*9a70*/  @!P0 BRA `(.L_x_219) ;  /* 0xfffffffc00f08947 */ /* 0x008fea000383ffff */
[----:B------:R-:W-:Y:S05]  /*9a80*/  BRA `(.L_x_220) ;  /* 0xffffffc000787947 */ /* 0x000fea000383ffff */
.L_x_102:
[----:B------:R-:W-:Y:S07]  /*9a90*/  MOV R0, UR51 ;  /* 0x0000003300007c02 */ /* 0x000fee0008000f00 */
.L_x_221:
[----:B-1----:R1:W2:Y:S02]  /*9aa0*/  SYNCS.PHASECHK.TRANS64.TRYWAIT P0, [R0+URZ+0x250], R2 ;  /* 0x00025002000075a7 */ /* 0x0022a400080011ff */
[----:B--2---:R-:W-:Y:S05]  /*9ab0*/  @!P0 NANOSLEEP.SYNCS 0x989680 ;  /* 0x009896800000895d */ /* 0x004fea0003900000 */
[----:B------:R-:W2:Y:S02]  /*9ac0*/  @!P0 SYNCS.PHASECHK.TRANS64 P0, [R0+URZ+0x250], R2 ;  /* 0x00025002000085a7 */ /* 0x000ea400080010ff */
[----:B--2---:R-:W-:Y:S05]  /*9ad0*/  @!P0 BRA `(.L_x_221) ;  /* 0xfffffffc00f08947 */ /* 0x004fea000383ffff */
[----:B------:R-:W-:Y:S05]  /*9ae0*/  BRA `(.L_x_222) ;  /* 0xffffffc4004c7947 */ /* 0x000fea000383ffff */
.L_x_113:
[----:B---3--:R3:W1:Y:S02]  /*9af0*/  SYNCS.PHASECHK.TRANS64.TRYWAIT P1, [R0+URZ+0x220], R5 ;  /* 0x00022005000075a7 */ /* 0x00866400080211ff */
[----:B-1----:R-:W-:Y:S05]  /*9b00*/  @!P1 NANOSLEEP.SYNCS 0x989680 ;  /* 0x009896800000995d */ /* 0x002fea0003900000 */
[----:B------:R-:W1:Y:S02]  /*9b10*/  @!P1 SYNCS.PHASECHK.TRANS64 P1, [R0+URZ+0x220], R5 ;  /* 0x00022005000095a7 */ /* 0x000e6400080210ff */
[----:B-1----:R-:W-:Y:S05]  /*9b20*/  @!P1 BRA `(.L_x_113) ;  /* 0xfffffffc00f09947 */ /* 0x002fea000383ffff */
[----:B------:R-:W-:Y:S05]  /*9b30*/  BRA `(.L_x_112) ;  /* 0xffffffd000847947 */ /* 0x000fea000383ffff */
.L_x_115:
[----:B---3--:R3:W4:Y:S02]  /*9b40*/  SYNCS.PHASECHK.TRANS64.TRYWAIT P0, [R120+URZ+0x260], R3 ;  /* 0x00026003780075a7 */ /* 0x00872400080011ff */
[----:B----4-:R-:W-:Y:S05]  /*9b50*/  @!P0 NANOSLEEP.SYNCS 0x989680 ;  /* 0x009896800000895d */ /* 0x010fea0003900000 */
[----:B------:R-:W4:Y:S02]  /*9b60*/  @!P0 SYNCS.PHASECHK.TRANS64 P0, [R120+URZ+0x260], R3 ;  /* 0x00026003780085a7 */ /* 0x000f2400080010ff */
[----:B----4-:R-:W-:Y:S05]  /*9b70*/  @!P0 BRA `(.L_x_115) ;  /* 0xfffffffc00f08947 */ /* 0x010fea000383ffff */
[----:B------:R-:W-:Y:S05]  /*9b80*/  BRA `(.L_x_114) ;  /* 0xffffffd000d47947 */ /* 0x000fea000383ffff */
.L_x_124:
[----:B---3--:R3:W4:Y:S02]  /*9b90*/  SYNCS.PHASECHK.TRANS64.TRYWAIT P0, [R2+URZ+0x220], R0 ;  /* 0x00022000020075a7 */ /* 0x00872400080011ff */
[----:B----4-:R-:W-:Y:S05]  /*9ba0*/  @!P0 NANOSLEEP.SYNCS 0x989680 ;  /* 0x009896800000895d */ /* 0x010fea0003900000 */
[----:B------:R-:W4:Y:S02]  /*9bb0*/  @!P0 SYNCS.PHASECHK.TRANS64 P0, [R2+URZ+0x220], R0 ;  /* 0x00022000020085a7 */ /* 0x000f2400080010ff */
[----:B----4-:R-:W-:Y:S05]  /*9bc0*/  @!P0 BRA `(.L_x_124) ;  /* 0xfffffffc00f08947 */ /* 0x010fea000383ffff */
[----:B------:R-:W-:Y:S05]  /*9bd0*/  BRA `(.L_x_123) ;  /* 0xffffffdc00d87947 */ /* 0x000fea000383ffff */
        .weak           $__internal_0_$__cuda_sm10x_tcgen05_guardrail_trap_col_being_dealloced_not_returned_by_alloc
        .type           $__internal_0_$__cuda_sm10x_tcgen05_guardrail_trap_col_being_dealloced_not_returned_by_alloc,@function
        .size           $__internal_0_$__cuda_sm10x_tcgen05_guardrail_trap_col_being_dealloced_not_returned_by_alloc,($__internal_1_$__cuda_sm10x_tcgen05_guardrail_trap_phase_invalid_during_alloc - $__internal_0_$__cuda_sm10x_tcgen05_guardrail_trap_col_being_dealloced_not_returned_by_alloc)
$__internal_0_$__cuda_sm10x_tcgen05_guardrail_trap_col_being_dealloced_not_returned_by_alloc:
[----:B------:R-:W-:Y:S05]  /*9be0*/  BPT.TRAP 0x1 ;  /* 0x000000040000795c */ /* 0x000fea0000300000 */
[----:B------:R-:W-:-:S04]  /*9bf0*/  HFMA2 R3, -RZ, RZ, 0, 0 ;  /* 0x00000000ff037431 */ /* 0x000fc800000001ff */
[----:B------:R-:W-:Y:S05]  /*9c00*/  RET.REL.NODEC R2 `(_ZN7cutlass13device_kernelINS_4conv6kernel13ConvUniversalINS1_16ConvProblemShapeILNS1_8OperatorE0ELi2EEENS1_10collective14CollectiveConvINS1_47MainloopSm100TmaUmmaWarpSpecializedImplicitGemmILS5_0ELi34ELi2ELi1ELi2EN4cute5tupleIJNSA_1CILi1EEESD_SD_EEEEENSB_IJNSC_ILi64EEENSC_ILi128EEENSB_IJNSC_ILi32EEEEEEEEENS_12float_e4m3_tESL_NSA_8TiledMMAINSA_8MMA_AtomIJNSA_10MMA_TraitsINSA_19SM100_MMA_F8F6F4_SSEJSL_SL_fSG_SH_NSA_17integral_constantINSA_4UMMA5MajorELSS_0EEEST_NSQ_INSR_7ScaleInELSU_0EEESV_EEEEEENSA_6LayoutISE_NSB_IJNSC_ILi0EEESZ_SZ_EEEEENSB_IJNSA_10UnderscoreES12_S12_EEEEENS7_6detail27Sm100ImplicitGemmTileTraitsINSA_20SM90_TMA_LOAD_IM2COLENSA_14ComposedLayoutINSA_7SwizzleILi1ELi4ELi3EEENSA_18smem_ptr_flag_bitsILi8EEENSY_INSB_IJNSC_ILi8EEESI_EEENSB_IJSI_SD_EEEEEEEvEENS16_INSA_13SM90_TMA_LOADES1H_vEEEENS_8epilogue10collective18CollectiveEpilogueINS1M_23Sm100TmaWarpSpecializedILi2ELi2ELi32ELb0ELb0EEEJSK_NSB_IJNSY_ISG_SD_EES1R_EEESL_NSB_IJNSB_IJlllEEESD_SZ_EEESL_S1U_NS1M_6fusion15FusionCallbacksIS1Q_NS1V_17LinearCombinationISL_fSL_fLNS_15FloatRoundStyleE2EEESK_S1S_JEEENSA_5SM1004TMEM4LOAD26SM100_TMEM_LOAD_16dp32b32xES17_NS18_INS19_ILi2ELi4ELi3EEES1C_NSY_INSB_IJS1D_SG_EEENSB_IJSG_SD_EEEEEEENSA_39AutoVectorizingCopyWithAssumedAlignmentILi128EEENSA_21SM90_TMA_STORE_IM2COLES29_S2B_S2B_EEEvvEEEEvNT_6ParamsE) ;  /* 0xffffff6002fc7950 */ /* 0x000fea0003c3ffff */
        .weak           $__internal_1_$__cuda_sm10x_tcgen05_guardrail_trap_phase_invalid_during_alloc
        .type           $__internal_1_$__cuda_sm10x_tcgen05_guardrail_trap_phase_invalid_during_alloc,@function
        .size           $__internal_1_$__cuda_sm10x_tcgen05_guardrail_trap_phase_invalid_during_alloc,($__internal_2_$__cuda_sm10x_tcgen05_guardrail_trap_unallocated_columns_being_dealloced - $__internal_1_$__cuda_sm10x_tcgen05_guardrail_trap_phase_invalid_during_alloc)
$__internal_1_$__cuda_sm10x_tcgen05_guardrail_trap_phase_invalid_during_alloc:
[----:B------:R-:W-:Y:S05]  /*9c10*/  BPT.TRAP 0x1 ;  /* 0x000000040000795c */ /* 0x000fea0000300000 */
[----:B------:R-:W-:-:S04]  /*9c20*/  MOV R3, 0x0 ;  /* 0x0000000000037802 */ /* 0x000fc80000000f00 */
[----:B------:R-:W-:Y:S05]  /*9c30*/  RET.REL.NODEC R2 `(_ZN7cutlass13device_kernelINS_4conv6kernel13ConvUniversalINS1_16ConvProblemShapeILNS1_8OperatorE0ELi2EEENS1_10collective14CollectiveConvINS1_47MainloopSm100TmaUmmaWarpSpecializedImplicitGemmILS5_0ELi34ELi2ELi1ELi2EN4cute5tupleIJNSA_1CILi1EEESD_SD_EEEEENSB_IJNSC_ILi64EEENSC_ILi128EEENSB_IJNSC_ILi32EEEEEEEEENS_12float_e4m3_tESL_NSA_8TiledMMAINSA_8MMA_AtomIJNSA_10MMA_TraitsINSA_19SM100_MMA_F8F6F4_SSEJSL_SL_fSG_SH_NSA_17integral_constantINSA_4UMMA5MajorELSS_0EEEST_NSQ_INSR_7ScaleInELSU_0EEESV_EEEEEENSA_6LayoutISE_NSB_IJNSC_ILi0EEESZ_SZ_EEEEENSB_IJNSA_10UnderscoreES12_S12_EEEEENS7_6detail27Sm100ImplicitGemmTileTraitsINSA_20SM90_TMA_LOAD_IM2COLENSA_14ComposedLayoutINSA_7SwizzleILi1ELi4ELi3EEENSA_18smem_ptr_flag_bitsILi8EEENSY_INSB_IJNSC_ILi8EEESI_EEENSB_IJSI_SD_EEEEEEEvEENS16_INSA_13SM90_TMA_LOADES1H_vEEEENS_8epilogue10collective18CollectiveEpilogueINS1M_23Sm100TmaWarpSpecializedILi2ELi2ELi32ELb0ELb0EEEJSK_NSB_IJNSY_ISG_SD_EES1R_EEESL_NSB_IJNSB_IJlllEEESD_SZ_EEESL_S1U_NS1M_6fusion15FusionCallbacksIS1Q_NS1V_17LinearCombinationISL_fSL_fLNS_15FloatRoundStyleE2EEESK_S1S_JEEENSA_5SM1004TMEM4LOAD26SM100_TMEM_LOAD_16dp32b32xES17_NS18_INS19_ILi2ELi4ELi3EEES1C_NSY_INSB_IJS1D_SG_EEENSB_IJSG_SD_EEEEEEENSA_39AutoVectorizingCopyWithAssumedAlignmentILi128EEENSA_21SM90_TMA_STORE_IM2COLES29_S2B_S2B_EEEvvEEEEvNT_6ParamsE) ;  /* 0xffffff6002f07950 */ /* 0x000fea0003c3ffff */
        .weak           $__internal_2_$__cuda_sm10x_tcgen05_guardrail_trap_unallocated_columns_being_dealloced
        .type           $__internal_2_$__cuda_sm10x_tcgen05_guardrail_trap_unallocated_columns_being_dealloced,@function
        .size           $__internal_2_$__cuda_sm10x_tcgen05_guardrail_trap_unallocated_columns_being_dealloced,(.L_x_224 - $__internal_2_$__cuda_sm10x_tcgen05_guardrail_trap_unallocated_columns_being_dealloced)
$__internal_2_$__cuda_sm10x_tcgen05_guardrail_trap_unallocated_columns_being_dealloced:
[----:B------:R-:W-:Y:S05]  /*9c40*/  BPT.TRAP 0x1 ;  /* 0x000000040000795c */ /* 0x000fea0000300000 */
[----:B------:R-:W-:-:S04]  /*9c50*/  HFMA2 R3, -RZ, RZ, 0, 0 ;  /* 0x00000000ff037431 */ /* 0x000fc800000001ff */
[----:B------:R-:W-:Y:S05]  /*9c60*/  RET.REL.NODEC R2 `(_ZN7cutlass13device_kernelINS_4conv6kernel13ConvUniversalINS1_16ConvProblemShapeILNS1_8OperatorE0ELi2EEENS1_10collective14CollectiveConvINS1_47MainloopSm100TmaUmmaWarpSpecializedImplicitGemmILS5_0ELi34ELi2ELi1ELi2EN4cute5tupleIJNSA_1CILi1EEESD_SD_EEEEENSB_IJNSC_ILi64EEENSC_ILi128EEENSB_IJNSC_ILi32EEEEEEEEENS_12float_e4m3_tESL_NSA_8TiledMMAINSA_8MMA_AtomIJNSA_10MMA_TraitsINSA_19SM100_MMA_F8F6F4_SSEJSL_SL_fSG_SH_NSA_17integral_constantINSA_4UMMA5MajorELSS_0EEEST_NSQ_INSR_7ScaleInELSU_0EEESV_EEEEEENSA_6LayoutISE_NSB_IJNSC_ILi0EEESZ_SZ_EEEEENSB_IJNSA_10UnderscoreES12_S12_EEEEENS7_6detail27Sm100ImplicitGemmTileTraitsINSA_20SM90_TMA_LOAD_IM2COLENSA_14ComposedLayoutINSA_7SwizzleILi1ELi4ELi3EEENSA_18smem_ptr_flag_bitsILi8EEENSY_INSB_IJNSC_ILi8EEESI_EEENSB_IJSI_SD_EEEEEEEvEENS16_INSA_13SM90_TMA_LOADES1H_vEEEENS_8epilogue10collective18CollectiveEpilogueINS1M_23Sm100TmaWarpSpecializedILi2ELi2ELi32ELb0ELb0EEEJSK_NSB_IJNSY_ISG_SD_EES1R_EEESL_NSB_IJNSB_IJlllEEESD_SZ_EEESL_S1U_NS1M_6fusion15FusionCallbacksIS1Q_NS1V_17LinearCombinationISL_fSL_fLNS_15FloatRoundStyleE2EEESK_S1S_JEEENSA_5SM1004TMEM4LOAD26SM100_TMEM_LOAD_16dp32b32xES17_NS18_INS19_ILi2ELi4ELi3EEES1C_NSY_INSB_IJS1D_SG_EEENSB_IJSG_SD_EEEEEEENSA_39AutoVectorizingCopyWithAssumedAlignmentILi128EEENSA_21SM90_TMA_STORE_IM2COLES29_S2B_S2B_EEEvvEEEEvNT_6ParamsE) ;  /* 0xffffff6002e47950 */ /* 0x000fea0003c3ffff */
.L_x_223:
[----:B------:R-:W-:-:S00]  /*9c70*/  BRA `(.L_x_223) ;  /* 0xfffffffc00fc7947 */ /* 0x000fc0000383ffff */
[----:B------:R-:W-:-:S00]  /*9c80*/  NOP ;  /* 0x0000000000007918 */ /* 0x000fc00000000000 */
[----:B------:R-:W-:-:S00]  /*9c90*/  NOP ;  /* 0x0000000000007918 */ /* 0x000fc00000000000 */
[----:B------:R-:W-:-:S00]  /*9ca0*/  NOP ;  /* 0x0000000000007918 */ /* 0x000fc00000000000 */
[----:B------:R-:W-:-:S00]  /*9cb0*/  NOP ;  /* 0x0000000000007918 */ /* 0x000fc00000000000 */
[----:B------:R-:W-:-:S00]  /*9cc0*/  NOP ;  /* 0x0000000000007918 */ /* 0x000fc00000000000 */
[----:B------:R-:W-:-:S00]  /*9cd0*/  NOP ;  /* 0x0000000000007918 */ /* 0x000fc00000000000 */
[----:B------:R-:W-:-:S00]  /*9ce0*/  NOP ;  /* 0x0000000000007918 */ /* 0x000fc00000000000 */
[----:B------:R-:W-:-:S00]  /*9cf0*/  NOP ;  /* 0x0000000000007918 */ /* 0x000fc00000000000 */
.L_x_224:


//--------------------- .nv.global.init           --------------------------
	.section	.nv.global.init,"aw",@progbits
.nv.global.init:
	.type		$str$29,@object
	.size		$str$29,($str$30 - $str$29)
$str$29:
        /*0000*/ 	.byte	0x28, 0x61, 0x64, 0x64, 0x72, 0x65, 0x73, 0x73, 0x20, 0x26, 0x20, 0x6d, 0x61, 0x73, 0x6b, 0x29
        /*0010*/ 	.byte	0x20, 0x3d, 0x3d, 0x20, 0x30, 0x00
	.type		$str$30,@object
	.size		$str$30,($str$28 - $str$30)
$str$30:
        /*0016*/ 	.byte	0x2f, 0x74, 0x6d, 0x70, 0x2f, 0x63, 0x75, 0x74, 0x6c, 0x61, 0x73, 0x73, 0x5f, 0x73, 0x77, 0x65
        /*0026*/ 	.byte	0x65, 0x70, 0x5f, 0x73, 0x72, 0x63, 0x2f, 0x69, 0x6e, 0x63, 0x6c, 0x75, 0x64, 0x65, 0x2f, 0x63
        /*0036*/ 	.byte	0x75, 0x74, 0x65, 0x2f, 0x70, 0x6f, 0x69, 0x6e, 0x74, 0x65, 0x72, 0x5f, 0x66, 0x6c, 0x61, 0x67
        /*0046*/ 	.byte	0x67, 0x65, 0x64, 0x2e, 0x68, 0x70, 0x70, 0x00
	.type		$str$28,@object
	.size		$str$28,($str$27 - $str$28)
$str$28:
        /*004e*/ 	.byte	0x2f, 0x74, 0x6d, 0x70, 0x2f, 0x63, 0x75, 0x74, 0x6c, 0x61, 0x73, 0x73, 0x5f, 0x73, 0x77, 0x65
        /*005e*/ 	.byte	0x65, 0x70, 0x5f, 0x73, 0x72, 0x63, 0x2f, 0x69, 0x6e, 0x63, 0x6c, 0x75, 0x64, 0x65, 0x2f, 0x63
        /*006e*/ 	.byte	0x75, 0x74, 0x65, 0x2f, 0x61, 0x74, 0x6f, 0x6d, 0x2f, 0x63, 0x6f, 0x70, 0x79, 0x5f, 0x74, 0x72
        /*007e*/ 	.byte	0x61, 0x69, 0x74, 0x73, 0x5f, 0x73, 0x6d, 0x31, 0x30, 0x30, 0x2e, 0x68, 0x70, 0x70, 0x00
	.type		$str$27,@object
	.size		$str$27,(__unnamed_1 - $str$27)
$str$27:
        /*008d*/ 	.byte	0x28, 0x28, 0x75, 0x69, 0x6e, 0x74, 0x33, 0x32, 0x5f, 0x74, 0x28, 0x74, 0x68, 0x72, 0x65, 0x61
        /*009d*/ 	.byte	0x64, 0x49, 0x64, 0x78, 0x2e, 0x78, 0x29, 0x20, 0x2f, 0x20, 0x33, 0x32, 0x29, 0x20, 0x25, 0x20
        /*00ad*/ 	.byte	0x34, 0x29, 0x20, 0x3d, 0x3d, 0x20, 0x28, 0x28, 0x28, 0x74, 0x6d, 0x65, 0x6d, 0x5f, 0x61, 0x64
        /*00bd*/ 	.byte	0x64, 0x72, 0x20, 0x3e, 0x3e, 0x20, 0x31, 0x36, 0x29, 0x20, 0x2f, 0x20, 0x33, 0x32, 0x29, 0x20
        /*00cd*/ 	.byte	0x25, 0x20, 0x34, 0x29, 0x00
	.type		__unnamed_1,@object
	.size		__unnamed_1,(__unnamed_2 - __unnamed_1)
__unnamed_1:
        /*00d2*/ 	.byte	0x61, 0x75, 0x74, 0x6f, 0x20, 0x63, 0x75, 0x74, 0x65, 0x3a, 0x3a, 0x61, 0x73, 0x5f, 0x70, 0x6f
        /* <DEDUP_REMOVED lines=24> */
        /*0262*/ 	.byte	0x3c, 0x34, 0x30, 0x39, 0x36, 0x3e, 0x3e, 0x3e, 0x3e, 0x5d, 0x00
	.type		__unnamed_2,@object
	.size		__unnamed_2,(.L_2 - __unnamed_2)
__unnamed_2:
        /* <DEDUP_REMOVED lines=40> */
        /*04ed*/ 	.byte	0x74, 0x65, 0x3a, 0x3a, 0x43, 0x3c, 0x30, 0x3e, 0x3e, 0x3e, 0x3e, 0x5d, 0x00
.L_2:


//--------------------- .nv.shared._ZN7cutlass13device_kernelINS_4conv6kernel13ConvUniversalINS1_16ConvProblemShapeILNS1_8OperatorE0ELi2EEENS1_10collective14CollectiveConvINS1_47MainloopSm100TmaUmmaWarpSpecializedImplicitGemmILS5_0ELi34ELi2ELi1ELi2EN4cute5tupleIJNSA_1CILi1EEESD_SD_EEEEENSB_IJNSC_ILi64EEENSC_ILi128EEENSB_IJNSC_ILi32EEEEEEEEENS_12float_e4m3_tESL_NSA_8TiledMMAINSA_8MMA_AtomIJNSA_10MMA_TraitsINSA_19SM100_MMA_F8F6F4_SSEJSL_SL_fSG_SH_NSA_17integral_constantINSA_4UMMA5MajorELSS_0EEEST_NSQ_INSR_7ScaleInELSU_0EEESV_EEEEEENSA_6LayoutISE_NSB_IJNSC_ILi0EEESZ_SZ_EEEEENSB_IJNSA_10UnderscoreES12_S12_EEEEENS7_6detail27Sm100ImplicitGemmTileTraitsINSA_20SM90_TMA_LOAD_IM2COLENSA_14ComposedLayoutINSA_7SwizzleILi1ELi4ELi3EEENSA_18smem_ptr_flag_bitsILi8EEENSY_INSB_IJNSC_ILi8EEESI_EEENSB_IJSI_SD_EEEEEEEvEENS16_INSA_13SM90_TMA_LOADES1H_vEEEENS_8epilogue10collective18CollectiveEpilogueINS1M_23Sm100TmaWarpSpecializedILi2ELi2ELi32ELb0ELb0EEEJSK_NSB_IJNSY_ISG_SD_EES1R_EEESL_NSB_IJNSB_IJlllEEESD_SZ_EEESL_S1U_NS1M_6fusion15FusionCallbacksIS1Q_NS1V_17LinearCombinationISL_fSL_fLNS_15FloatRoundStyleE2EEESK_S1S_JEEENSA_5SM1004TMEM4LOAD26SM100_TMEM_LOAD_16dp32b32xES17_NS18_INS19_ILi2ELi4ELi3EEES1C_NSY_INSB_IJS1D_SG_EEENSB_IJSG_SD_EEEEEEENSA_39AutoVectorizingCopyWithAssumedAlignmentILi128EEENSA_21SM90_TMA_STORE_IM2COLES29_S2B_S2B_EEEvvEEEEvNT_6ParamsE --------------------------
	.section	.nv.shared._ZN7cutlass13device_kernelINS_4conv6kernel13ConvUniversalINS1_16ConvProblemShapeILNS1_8OperatorE0ELi2EEENS1_10collective14CollectiveConvINS1_47MainloopSm100TmaUmmaWarpSpecializedImplicitGemmILS5_0ELi34ELi2ELi1ELi2EN4cute5tupleIJNSA_1CILi1EEESD_SD_EEEEENSB_IJNSC_ILi64EEENSC_ILi128EEENSB_IJNSC_ILi32EEEEEEEEENS_12float_e4m3_tESL_NSA_8TiledMMAINSA_8MMA_AtomIJNSA_10MMA_TraitsINSA_19SM100_MMA_F8F6F4_SSEJSL_SL_fSG_SH_NSA_17integral_constantINSA_4UMMA5MajorELSS_0EEEST_NSQ_INSR_7ScaleInELSU_0EEESV_EEEEEENSA_6LayoutISE_NSB_IJNSC_ILi0EEESZ_SZ_EEEEENSB_IJNSA_10UnderscoreES12_S12_EEEEENS7_6detail27Sm100ImplicitGemmTileTraitsINSA_20SM90_TMA_LOAD_IM2COLENSA_14ComposedLayoutINSA_7SwizzleILi1ELi4ELi3EEENSA_18smem_ptr_flag_bitsILi8EEENSY_INSB_IJNSC_ILi8EEESI_EEENSB_IJSI_SD_EEEEEEEvEENS16_INSA_13SM90_TMA_LOADES1H_vEEEENS_8epilogue10collective18CollectiveEpilogueINS1M_23Sm100TmaWarpSpecializedILi2ELi2ELi32ELb0ELb0EEEJSK_NSB_IJNSY_ISG_SD_EES1R_EEESL_NSB_IJNSB_IJlllEEESD_SZ_EEESL_S1U_NS1M_6fusion15FusionCallbacksIS1Q_NS1V_17LinearCombinationISL_fSL_fLNS_15FloatRoundStyleE2EEESK_S1S_JEEENSA_5SM1004TMEM4LOAD26SM100_TMEM_LOAD_16dp32b32xES17_NS18_INS19_ILi2ELi4ELi3EEES1C_NSY_INSB_IJS1D_SG_EEENSB_IJSG_SD_EEEEEEENSA_39AutoVectorizingCopyWithAssumedAlignmentILi128EEENSA_21SM90_TMA_STORE_IM2COLES29_S2B_S2B_EEEvvEEEEvNT_6ParamsE,"aw",@nobits
	.sectionflags	@""
	.align	16
	.zero		1024


//--------------------- .nv.shared.reserved.0     --------------------------
	.section	.nv.shared.reserved.0,"aw",@nobits
	.weak		__nv_reservedSMEM_offset_0_alias
	.size		__nv_reservedSMEM_offset_0_alias, 0, 64
	.other		__nv_reservedSMEM_offset_0_alias,@"STO_CUDA_RESERVED_SHARED STV_DEFAULT"
__nv_reservedSMEM_offset_0_alias:
	.zero		0
.nv.shared.reserved.0:
	.zero		64
	.weak		__nv_reservedSMEM_tcgen05_partition
	.type		__nv_reservedSMEM_tcgen05_partition,@object
	.size		__nv_reservedSMEM_tcgen05_partition,(.L_0 - __nv_reservedSMEM_tcgen05_partition)
__nv_reservedSMEM_tcgen05_partition:
	.zero		32
.L_0:


//--------------------- .nv.global                --------------------------
	.section	.nv.global,"aw",@nobits
.nv.global:
	.type		_ZN39_INTERNAL_1af03ba0_4_k_cu_bb0a715b_34194cute1_E,@object
	.size		_ZN39_INTERNAL_1af03ba0_4_k_cu_bb0a715b_34194cute1_E,(_ZN39_INTERNAL_1af03ba0_4_k_cu_bb0a715b_34194cuda3std3__45__cpo6cbeginE - _ZN39_INTERNAL_1af03ba0_4_k_cu_bb0a715b_34194cute1_E)
_ZN39_INTERNAL_1af03ba0_4_k_cu_bb0a715b_34194cute1_E:
	.zero		1
	.type		_ZN39_INTERNAL_1af03ba0_4_k_cu_bb0a715b_34194cuda3std3__45__cpo6cbeginE,@object
	.size		_ZN39_INTERNAL_1af03ba0_4_k_cu_bb0a715b_34194cuda3std3__45__cpo6cbeginE,(_ZN39_INTERNAL_1af03ba0_4_k_cu_bb0a715b_34194cuda3std3__48in_placeE - _ZN39_INTERNAL_1af03ba0_4_k_cu_bb0a715b_34194cuda3std3__45__cpo6cbeginE)
_ZN39_INTERNAL_1af03ba0_4_k_cu_bb0a715b_34194cuda3std3__45__cpo6cbeginE:
	.zero		1
	.type		_ZN39_INTERNAL_1af03ba0_4_k_cu_bb0a715b_34194cuda3std3__48in_placeE,@object
	.size		_ZN39_INTERNAL_1af03ba0_4_k_cu_bb0a715b_34194cuda3std3__48in_placeE,(_ZN39_INTERNAL_1af03ba0_4_k_cu_bb0a715b_34194cuda3std6ranges3__45__cpo9iter_moveE - _ZN39_INTERNAL_1af03ba0_4_k_cu_bb0a715b_34194cuda3std3__48in_placeE)
_ZN39_INTERNAL_1af03ba0_4_k_cu_bb0a715b_34194cuda3std3__48in_placeE:
	.zero		1
	.type		_ZN39_INTERNAL_1af03ba0_4_k_cu_bb0a715b_34194cuda3std6ranges3__45__cpo9iter_moveE,@object
	.size		_ZN39_INTERNAL_1af03ba0_4_k_cu_bb0a715b_34194cuda3std6ranges3__45__cpo9iter_moveE,(_ZN39_INTERNAL_1af03ba0_4_k_cu_bb0a715b_34194cuda3std3__45__cpo5beginE - _ZN39_INTERNAL_1af03ba0_4_k_cu_bb0a715b_34194cuda3std6ranges3__45__cpo9iter_moveE)
_ZN39_INTERNAL_1af03ba0_4_k_cu_bb0a715b_34194cuda3std6ranges3__45__cpo9iter_moveE:
	.zero		1
	.type		_ZN39_INTERNAL_1af03ba0_4_k_cu_bb0a715b_34194cuda3std3__45__cpo5beginE,@object
	.size		_ZN39_INTERNAL_1af03ba0_4_k_cu_bb0a715b_34194cuda3std3__45__cpo5beginE,(_ZN39_INTERNAL_1af03ba0_4_k_cu_bb0a715b_34194cuda3std3__441_GLOBAL__N__1af03ba0_4_k_cu_bb0a715b_34196ignoreE - _ZN39_INTERNAL_1af03ba0_4_k_cu_bb0a715b_34194cuda3std3__45__cpo5beginE)
_ZN39_INTERNAL_1af03ba0_4_k_cu_bb0a715b_34194cuda3std3__45__cpo5beginE:
	.zero		1
	.type		_ZN39_INTERNAL_1af03ba0_4_k_cu_bb0a715b_34194cuda3std3__441_GLOBAL__N__1af03ba0_4_k_cu_bb0a715b_34196ignoreE,@object
	.size		_ZN39_INTERNAL_1af03ba0_4_k_cu_bb0a715b_34194cuda3std3__441_GLOBAL__N__1af03ba0_4_k_cu_bb0a715b_34196ignoreE,(_ZN39_INTERNAL_1af03ba0_4_k_cu_bb0a715b_34194cute7productE - _ZN39_INTERNAL_1af03ba0_4_k_cu_bb0a715b_34194cuda3std3__441_GLOBAL__N__1af03ba0_4_k_cu_bb0a715b_34196ignoreE)
_ZN39_INTERNAL_1af03ba0_4_k_cu_bb0a715b_34194cuda3std3__441_GLOBAL__N__1af03ba0_4_k_cu_bb0a715b_34196ignoreE:
	.zero		1
	.type		_ZN39_INTERNAL_1af03ba0_4_k_cu_bb0a715b_34194cute7productE,@object
	.size		_ZN39_INTERNAL_1af03ba0_4_k_cu_bb0a715b_34194cute7productE,(_ZN39_INTERNAL_1af03ba0_4_k_cu_bb0a715b_34194cuda3std3__45__cpo3endE - _ZN39_INTERNAL_1af03ba0_4_k_cu_bb0a715b_34194cute7productE)
_ZN39_INTERNAL_1af03ba0_4_k_cu_bb0a715b_34194cute7productE:
	.zero		1
	.type		_ZN39_INTERNAL_1af03ba0_4_k_cu_bb0a715b_34194cuda3std3__45__cpo3endE,@object
	.size		_ZN39_INTERNAL_1af03ba0_4_k_cu_bb0a715b_34194cuda3std3__45__cpo3endE,(_ZN39_INTERNAL_1af03ba0_4_k_cu_bb0a715b_34194cuda3std3__419piecewise_constructE - _ZN39_INTERNAL_1af03ba0_4_k_cu_bb0a715b_34194cuda3std3__45__cpo3endE)
_ZN39_INTERNAL_1af03ba0_4_k_cu_bb0a715b_34194cuda3std3__45__cpo3endE:
	.zero		1
	.type		_ZN39_INTERNAL_1af03ba0_4_k_cu_bb0a715b_34194cuda3std3__419piecewise_constructE,@object
	.size		_ZN39_INTERNAL_1af03ba0_4_k_cu_bb0a715b_34194cuda3std3__419piecewise_constructE,(_ZN39_INTERNAL_1af03ba0_4_k_cu_bb0a715b_34194cuda3std3__45__cpo4cendE - _ZN39_INTERNAL_1af03ba0_4_k_cu_bb0a715b_34194cuda3std3__419piecewise_constructE)
_ZN39_INTERNAL_1af03ba0_4_k_cu_bb0a715b_34194cuda3std3__419piecewise_constructE:
	.zero		1
	.type		_ZN39_INTERNAL_1af03ba0_4_k_cu_bb0a715b_34194cuda3std3__45__cpo4cendE,@object
	.size		_ZN39_INTERNAL_1af03ba0_4_k_cu_bb0a715b_34194cuda3std3__45__cpo4cendE,(_ZN39_INTERNAL_1af03ba0_4_k_cu_bb0a715b_34194cuda3std6ranges3__45__cpo4swapE - _ZN39_INTERNAL_1af03ba0_4_k_cu_bb0a715b_34194cuda3std3__45__cpo4cendE)
_ZN39_INTERNAL_1af03ba0_4_k_cu_bb0a715b_34194cuda3std3__45__cpo4cendE:
	.zero		1
	.type		_ZN39_INTERNAL_1af03ba0_4_k_cu_bb0a715b_34194cuda3std6ranges3__45__cpo4swapE,@object
	.size		_ZN39_INTERNAL_1af03ba0_4_k_cu_bb0a715b_34194cuda3std6ranges3__45__cpo4swapE,(.L_10 - _ZN39_INTERNAL_1af03ba0_4_k_cu_bb0a715b_34194cuda3std6ranges3__45__cpo4swapE)
_ZN39_INTERNAL_1af03ba0_4_k_cu_bb0a715b_34194cuda3std6ranges3__45__cpo4swapE:
	.zero		1
.L_10:


//--------------------- .nv.constant0._ZN7cutlass13device_kernelINS_4conv6kernel13ConvUniversalINS1_16ConvProblemShapeILNS1_8OperatorE0ELi2EEENS1_10collective14CollectiveConvINS1_47MainloopSm100TmaUmmaWarpSpecializedImplicitGemmILS5_0ELi34ELi2ELi1ELi2EN4cute5tupleIJNSA_1CILi1EEESD_SD_EEEEENSB_IJNSC_ILi64EEENSC_ILi128EEENSB_IJNSC_ILi32EEEEEEEEENS_12float_e4m3_tESL_NSA_8TiledMMAINSA_8MMA_AtomIJNSA_10MMA_TraitsINSA_19SM100_MMA_F8F6F4_SSEJSL_SL_fSG_SH_NSA_17integral_constantINSA_4UMMA5MajorELSS_0EEEST_NSQ_INSR_7ScaleInELSU_0EEESV_EEEEEENSA_6LayoutISE_NSB_IJNSC_ILi0EEESZ_SZ_EEEEENSB_IJNSA_10UnderscoreES12_S12_EEEEENS7_6detail27Sm100ImplicitGemmTileTraitsINSA_20SM90_TMA_LOAD_IM2COLENSA_14ComposedLayoutINSA_7SwizzleILi1ELi4ELi3EEENSA_18smem_ptr_flag_bitsILi8EEENSY_INSB_IJNSC_ILi8EEESI_EEENSB_IJSI_SD_EEEEEEEvEENS16_INSA_13SM90_TMA_LOADES1H_vEEEENS_8epilogue10collective18CollectiveEpilogueINS1M_23Sm100TmaWarpSpecializedILi2ELi2ELi32ELb0ELb0EEEJSK_NSB_IJNSY_ISG_SD_EES1R_EEESL_NSB_IJNSB_IJlllEEESD_SZ_EEESL_S1U_NS1M_6fusion15FusionCallbacksIS1Q_NS1V_17LinearCombinationISL_fSL_fLNS_15FloatRoundStyleE2EEESK_S1S_JEEENSA_5SM1004TMEM4LOAD26SM100_TMEM_LOAD_16dp32b32xES17_NS18_INS19_ILi2ELi4ELi3EEES1C_NSY_INSB_IJS1D_SG_EEENSB_IJSG_SD_EEEEEEENSA_39AutoVectorizingCopyWithAssumedAlignmentILi128EEENSA_21SM90_TMA_STORE_IM2COLES29_S2B_S2B_EEEvvEEEEvNT_6ParamsE --------------------------
	.section	.nv.constant0._ZN7cutlass13device_kernelINS_4conv6kernel13ConvUniversalINS1_16ConvProblemShapeILNS1_8OperatorE0ELi2EEENS1_10collective14CollectiveConvINS1_47MainloopSm100TmaUmmaWarpSpecializedImplicitGemmILS5_0ELi34ELi2ELi1ELi2EN4cute5tupleIJNSA_1CILi1EEESD_SD_EEEEENSB_IJNSC_ILi64EEENSC_ILi128EEENSB_IJNSC_ILi32EEEEEEEEENS_12float_e4m3_tESL_NSA_8TiledMMAINSA_8MMA_AtomIJNSA_10MMA_TraitsINSA_19SM100_MMA_F8F6F4_SSEJSL_SL_fSG_SH_NSA_17integral_constantINSA_4UMMA5MajorELSS_0EEEST_NSQ_INSR_7ScaleInELSU_0EEESV_EEEEEENSA_6LayoutISE_NSB_IJNSC_ILi0EEESZ_SZ_EEEEENSB_IJNSA_10UnderscoreES12_S12_EEEEENS7_6detail27Sm100ImplicitGemmTileTraitsINSA_20SM90_TMA_LOAD_IM2COLENSA_14ComposedLayoutINSA_7SwizzleILi1ELi4ELi3EEENSA_18smem_ptr_flag_bitsILi8EEENSY_INSB_IJNSC_ILi8EEESI_EEENSB_IJSI_SD_EEEEEEEvEENS16_INSA_13SM90_TMA_LOADES1H_vEEEENS_8epilogue10collective18CollectiveEpilogueINS1M_23Sm100TmaWarpSpecializedILi2ELi2ELi32ELb0ELb0EEEJSK_NSB_IJNSY_ISG_SD_EES1R_EEESL_NSB_IJNSB_IJlllEEESD_SZ_EEESL_S1U_NS1M_6fusion15FusionCallbacksIS1Q_NS1V_17LinearCombinationISL_fSL_fLNS_15FloatRoundStyleE2EEESK_S1S_JEEENSA_5SM1004TMEM4LOAD26SM100_TMEM_LOAD_16dp32b32xES17_NS18_INS19_ILi2ELi4ELi3EEES1C_NSY_INSB_IJS1D_SG_EEENSB_IJSG_SD_EEEEEEENSA_39AutoVectorizingCopyWithAssumedAlignmentILi128EEENSA_21SM90_TMA_STORE_IM2COLES29_S2B_S2B_EEEvvEEEEvNT_6ParamsE,"a",@progbits
	.sectionflags	@""
	.align	4
.nv.constant0._ZN7cutlass13device_kernelINS_4conv6kernel13ConvUniversalINS1_16ConvProblemShapeILNS1_8OperatorE0ELi2EEENS1_10collective14CollectiveConvINS1_47MainloopSm100TmaUmmaWarpSpecializedImplicitGemmILS5_0ELi34ELi2ELi1ELi2EN4cute5tupleIJNSA_1CILi1EEESD_SD_EEEEENSB_IJNSC_ILi64EEENSC_ILi128EEENSB_IJNSC_ILi32EEEEEEEEENS_12float_e4m3_tESL_NSA_8TiledMMAINSA_8MMA_AtomIJNSA_10MMA_TraitsINSA_19SM100_MMA_F8F6F4_SSEJSL_SL_fSG_SH_NSA_17integral_constantINSA_4UMMA5MajorELSS_0EEEST_NSQ_INSR_7ScaleInELSU_0EEESV_EEEEEENSA_6LayoutISE_NSB_IJNSC_ILi0EEESZ_SZ_EEEEENSB_IJNSA_10UnderscoreES12_S12_EEEEENS7_6detail27Sm100ImplicitGemmTileTraitsINSA_20SM90_TMA_LOAD_IM2COLENSA_14ComposedLayoutINSA_7SwizzleILi1ELi4ELi3EEENSA_18smem_ptr_flag_bitsILi8EEENSY_INSB_IJNSC_ILi8EEESI_EEENSB_IJSI_SD_EEEEEEEvEENS16_INSA_13SM90_TMA_LOADES1H_vEEEENS_8epilogue10collective18CollectiveEpilogueINS1M_23Sm100TmaWarpSpecializedILi2ELi2ELi32ELb0ELb0EEEJSK_NSB_IJNSY_ISG_SD_EES1R_EEESL_NSB_IJNSB_IJlllEEESD_SZ_EEESL_S1U_NS1M_6fusion15FusionCallbacksIS1Q_NS1V_17LinearCombinationISL_fSL_fLNS_15FloatRoundStyleE2EEESK_S1S_JEEENSA_5SM1004TMEM4LOAD26SM100_TMEM_LOAD_16dp32b32xES17_NS18_INS19_ILi2ELi4ELi3EEES1C_NSY_INSB_IJS1D_SG_EEENSB_IJSG_SD_EEEEEEENSA_39AutoVectorizingCopyWithAssumedAlignmentILi128EEENSA_21SM90_TMA_STORE_IM2COLES29_S2B_S2B_EEEvvEEEEvNT_6ParamsE:
	.zero		2944


//--------------------- SYMBOLS --------------------------

	.type		.nv.reservedSmem.offset0,@object
	.size		.nv.reservedSmem.offset0,0x4
	.type		.nv.reservedSmem.cap,@object
	.size		.nv.reservedSmem.cap,0x4
	.type		__assertfail,@function
